	.target	sm_100a

	.elftype	@"ET_EXEC"


//--------------------- .note.nv.tkinfo           --------------------------
	.section	.note.nv.tkinfo,"",@"SHT_NOTE"
	.sectionflags	@"SHF_NOTE_NV_TKINFO"
	.tkinfo
        /*0018*/ 	.word	0x00000080
        /*0030*/ 	.string	""
        /*0030*/ 	.string	"ptxas"
        /*0030*/ 	.string	"Cuda compilation tools, release 12.8, V12.8.93"
        /*0030*/ 	.string	"Build cuda_12.8.r12.8/compiler.35583870_0"
        /*0030*/ 	.string	"-v  -lineinfo  -arch sm_100a "



//--------------------- .note.nv.cuver            --------------------------
	.section	.note.nv.cuver,"",@"SHT_NOTE"
	.sectionflags	@"SHF_NOTE_NV_CUVER"
        /*0018*/ 	.short	0x0001
        /*001a*/ 	.short	0x0064
        /*001c*/ 	.short	0x0001
        /*001e*/ 	.short	0x0000
        /*0020*/ 	.short	0x0001
        /*0022*/ 	.short	0x0000


//--------------------- .nv.info                  --------------------------
	.section	.nv.info,"",@"SHT_CUDA_INFO"
	.align	4


	//----- nvinfo : EIATTR_REGCOUNT
	.align		4
        /*0000*/ 	.byte	0x04, 0x2f
        /*0002*/ 	.short	(.L_5 - .L_4)
	.align		4
.L_4:
        /*0004*/ 	.word	index@(_attn_fwd_tma_ws_persistent)
        /*0008*/ 	.word	0x00000060


	//----- nvinfo : EIATTR_FRAME_SIZE
	.align		4
.L_5:
        /*000c*/ 	.byte	0x04, 0x11
        /*000e*/ 	.short	(.L_7 - .L_6)
	.align		4
.L_6:
        /*0010*/ 	.word	index@($__internal_3_$__cuda_sm20_div_s64)
        /*0014*/ 	.word	0x00000000


	//----- nvinfo : EIATTR_FRAME_SIZE
	.align		4
.L_7:
        /*0018*/ 	.byte	0x04, 0x11
        /*001a*/ 	.short	(.L_9 - .L_8)
	.align		4
.L_8:
        /*001c*/ 	.word	index@($__internal_2_$__cuda_sm10x_tcgen05_guardrail_trap_unallocated_columns_being_dealloced)
        /*0020*/ 	.word	0x00000000


	//----- nvinfo : EIATTR_FRAME_SIZE
	.align		4
.L_9:
        /*0024*/ 	.byte	0x04, 0x11
        /*0026*/ 	.short	(.L_11 - .L_10)
	.align		4
.L_10:
        /*0028*/ 	.word	index@($__internal_1_$__cuda_sm10x_tcgen05_guardrail_trap_phase_invalid_during_alloc)
        /*002c*/ 	.word	0x00000000


	//----- nvinfo : EIATTR_FRAME_SIZE
	.align		4
.L_11:
        /*0030*/ 	.byte	0x04, 0x11
        /*0032*/ 	.short	(.L_13 - .L_12)
	.align		4
.L_12:
        /*0034*/ 	.word	index@($__internal_0_$__cuda_sm10x_tcgen05_guardrail_trap_col_being_dealloced_not_returned_by_alloc)
        /*0038*/ 	.word	0x00000000


	//----- nvinfo : EIATTR_FRAME_SIZE
	.align		4
.L_13:
        /*003c*/ 	.byte	0x04, 0x11
        /*003e*/ 	.short	(.L_15 - .L_14)
	.align		4
.L_14:
        /*0040*/ 	.word	index@(_attn_fwd_tma_ws_persistent)
        /*0044*/ 	.word	0x00000000


	//----- nvinfo : EIATTR_MIN_STACK_SIZE
	.align		4
.L_15:
        /*0048*/ 	.byte	0x04, 0x12
        /*004a*/ 	.short	(.L_17 - .L_16)
	.align		4
.L_16:
        /*004c*/ 	.word	index@(_attn_fwd_tma_ws_persistent)
        /*0050*/ 	.word	0x00000000
.L_17:


//--------------------- .nv.info._attn_fwd_tma_ws_persistent --------------------------
	.section	.nv.info._attn_fwd_tma_ws_persistent,"",@"SHT_CUDA_INFO"
	.sectionflags	@""
	.align	4


	//----- nvinfo : EIATTR_CUDA_API_VERSION
	.align		4
        /*0000*/ 	.byte	0x04, 0x37
        /*0002*/ 	.short	(.L_19 - .L_18)
.L_18:
        /*0004*/ 	.word	0x00000080


	//----- nvinfo : EIATTR_KPARAM_INFO
	.align		4
.L_19:
        /*0008*/ 	.byte	0x04, 0x17
        /*000a*/ 	.short	(.L_21 - .L_20)
.L_20:
        /*000c*/ 	.word	0x00000000
        /*0010*/ 	.short	0x0015
        /*0012*/ 	.short	0x0070
        /*0014*/ 	.byte	0x00, 0xf4, 0x21, 0x00


	//----- nvinfo : EIATTR_KPARAM_INFO
	.align		4
.L_21:
        /*0018*/ 	.byte	0x04, 0x17
        /*001a*/ 	.short	(.L_23 - .L_22)
.L_22:
        /*001c*/ 	.word	0x00000000
        /*0020*/ 	.short	0x0014
        /*0022*/ 	.short	0x0068
        /*0024*/ 	.byte	0x00, 0xf0, 0x11, 0x00


	//----- nvinfo : EIATTR_KPARAM_INFO
	.align		4
.L_23:
        /*0028*/ 	.byte	0x04, 0x17
        /*002a*/ 	.short	(.L_25 - .L_24)
.L_24:
        /*002c*/ 	.word	0x00000000
        /*0030*/ 	.short	0x0013
        /*0032*/ 	.short	0x0064
        /*0034*/ 	.byte	0x00, 0xf0, 0x11, 0x00


	//----- nvinfo : EIATTR_KPARAM_INFO
	.align		4
.L_25:
        /*0038*/ 	.byte	0x04, 0x17
        /*003a*/ 	.short	(.L_27 - .L_26)
.L_26:
        /*003c*/ 	.word	0x00000000
        /*0040*/ 	.short	0x0012
        /*0042*/ 	.short	0x0060
        /*0044*/ 	.byte	0x00, 0xf0, 0x11, 0x00


	//----- nvinfo : EIATTR_KPARAM_INFO
	.align		4
.L_27:
        /*0048*/ 	.byte	0x04, 0x17
        /*004a*/ 	.short	(.L_29 - .L_28)
.L_28:
        /*004c*/ 	.word	0x00000000
        /*0050*/ 	.short	0x0011
        /*0052*/ 	.short	0x005c
        /*0054*/ 	.byte	0x00, 0xf0, 0x11, 0x00


	//----- nvinfo : EIATTR_KPARAM_INFO
	.align		4
.L_29:
        /*0058*/ 	.byte	0x04, 0x17
        /*005a*/ 	.short	(.L_31 - .L_30)
.L_30:
        /*005c*/ 	.word	0x00000000
        /*0060*/ 	.short	0x0010
        /*0062*/ 	.short	0x0058
        /*0064*/ 	.byte	0x00, 0xf0, 0x11, 0x00


	//----- nvinfo : EIATTR_KPARAM_INFO
	.align		4
.L_31:
        /*0068*/ 	.byte	0x04, 0x17
        /*006a*/ 	.short	(.L_33 - .L_32)
.L_32:
        /*006c*/ 	.word	0x00000000
        /*0070*/ 	.short	0x000f
        /*0072*/ 	.short	0x0054
        /*0074*/ 	.byte	0x00, 0xf0, 0x11, 0x00


	//----- nvinfo : EIATTR_KPARAM_INFO
	.align		4
.L_33:
        /*0078*/ 	.byte	0x04, 0x17
        /*007a*/ 	.short	(.L_35 - .L_34)
.L_34:
        /*007c*/ 	.word	0x00000000
        /*0080*/ 	.short	0x000e
        /*0082*/ 	.short	0x0050
        /*0084*/ 	.byte	0x00, 0xf0, 0x11, 0x00


	//----- nvinfo : EIATTR_KPARAM_INFO
	.align		4
.L_35:
        /*0088*/ 	.byte	0x04, 0x17
        /*008a*/ 	.short	(.L_37 - .L_36)
.L_36:
        /*008c*/ 	.word	0x00000000
        /*0090*/ 	.short	0x000d
        /*0092*/ 	.short	0x004c
        /*0094*/ 	.byte	0x00, 0xf0, 0x11, 0x00


	//----- nvinfo : EIATTR_KPARAM_INFO
	.align		4
.L_37:
        /*0098*/ 	.byte	0x04, 0x17
        /*009a*/ 	.short	(.L_39 - .L_38)
.L_38:
        /*009c*/ 	.word	0x00000000
        /*00a0*/ 	.short	0x000c
        /*00a2*/ 	.short	0x0048
        /*00a4*/ 	.byte	0x00, 0xf0, 0x11, 0x00


	//----- nvinfo : EIATTR_KPARAM_INFO
	.align		4
.L_39:
        /*00a8*/ 	.byte	0x04, 0x17
        /*00aa*/ 	.short	(.L_41 - .L_40)
.L_40:
        /*00ac*/ 	.word	0x00000000
        /*00b0*/ 	.short	0x000b
        /*00b2*/ 	.short	0x0044
        /*00b4*/ 	.byte	0x00, 0xf0, 0x11, 0x00


	//----- nvinfo : EIATTR_KPARAM_INFO
	.align		4
.L_41:
        /*00b8*/ 	.byte	0x04, 0x17
        /*00ba*/ 	.short	(.L_43 - .L_42)
.L_42:
        /*00bc*/ 	.word	0x00000000
        /*00c0*/ 	.short	0x000a
        /*00c2*/ 	.short	0x0040
        /*00c4*/ 	.byte	0x00, 0xf0, 0x11, 0x00


	//----- nvinfo : EIATTR_KPARAM_INFO
	.align		4
.L_43:
        /*00c8*/ 	.byte	0x04, 0x17
        /*00ca*/ 	.short	(.L_45 - .L_44)
.L_44:
        /*00cc*/ 	.word	0x00000000
        /*00d0*/ 	.short	0x0009
        /*00d2*/ 	.short	0x003c
        /*00d4*/ 	.byte	0x00, 0xf0, 0x11, 0x00


	//----- nvinfo : EIATTR_KPARAM_INFO
	.align		4
.L_45:
        /*00d8*/ 	.byte	0x04, 0x17
        /*00da*/ 	.short	(.L_47 - .L_46)
.L_46:
        /*00dc*/ 	.word	0x00000000
        /*00e0*/ 	.short	0x0008
        /*00e2*/ 	.short	0x0038
        /*00e4*/ 	.byte	0x00, 0xf0, 0x11, 0x00


	//----- nvinfo : EIATTR_KPARAM_INFO
	.align		4
.L_47:
        /*00e8*/ 	.byte	0x04, 0x17
        /*00ea*/ 	.short	(.L_49 - .L_48)
.L_48:
        /*00ec*/ 	.word	0x00000000
        /*00f0*/ 	.short	0x0007
        /*00f2*/ 	.short	0x0034
        /*00f4*/ 	.byte	0x00, 0xf0, 0x11, 0x00


	//----- nvinfo : EIATTR_KPARAM_INFO
	.align		4
.L_49:
        /*00f8*/ 	.byte	0x04, 0x17
        /*00fa*/ 	.short	(.L_51 - .L_50)
.L_50:
        /*00fc*/ 	.word	0x00000000
        /*0100*/ 	.short	0x0006
        /*0102*/ 	.short	0x0030
        /*0104*/ 	.byte	0x00, 0xf0, 0x11, 0x00


	//----- nvinfo : EIATTR_KPARAM_INFO
	.align		4
.L_51:
        /*0108*/ 	.byte	0x04, 0x17
        /*010a*/ 	.short	(.L_53 - .L_52)
.L_52:
        /*010c*/ 	.word	0x00000000
        /*0110*/ 	.short	0x0005
        /*0112*/ 	.short	0x0028
        /*0114*/ 	.byte	0x00, 0xf4, 0x21, 0x00


	//----- nvinfo : EIATTR_KPARAM_INFO
	.align		4
.L_53:
        /*0118*/ 	.byte	0x04, 0x17
        /*011a*/ 	.short	(.L_55 - .L_54)
.L_54:
        /*011c*/ 	.word	0x00000000
        /*0120*/ 	.short	0x0004
        /*0122*/ 	.short	0x0020
        /*0124*/ 	.byte	0x00, 0xf4, 0x21, 0x00


	//----- nvinfo : EIATTR_KPARAM_INFO
	.align		4
.L_55:
        /*0128*/ 	.byte	0x04, 0x17
        /*012a*/ 	.short	(.L_57 - .L_56)
.L_56:
        /*012c*/ 	.word	0x00000000
        /*0130*/ 	.short	0x0003
        /*0132*/ 	.short	0x0018
        /*0134*/ 	.byte	0x00, 0xf0, 0x11, 0x00


	//----- nvinfo : EIATTR_KPARAM_INFO
	.align		4
.L_57:
        /*0138*/ 	.byte	0x04, 0x17
        /*013a*/ 	.short	(.L_59 - .L_58)
.L_58:
        /*013c*/ 	.word	0x00000000
        /*0140*/ 	.short	0x0002
        /*0142*/ 	.short	0x0010
        /*0144*/ 	.byte	0x00, 0xf4, 0x21, 0x00


	//----- nvinfo : EIATTR_KPARAM_INFO
	.align		4
.L_59:
        /*0148*/ 	.byte	0x04, 0x17
        /*014a*/ 	.short	(.L_61 - .L_60)
.L_60:
        /*014c*/ 	.word	0x00000000
        /*0150*/ 	.short	0x0001
        /*0152*/ 	.short	0x0008
        /*0154*/ 	.byte	0x00, 0xf4, 0x21, 0x00


	//----- nvinfo : EIATTR_KPARAM_INFO
	.align		4
.L_61:
        /*0158*/ 	.byte	0x04, 0x17
        /*015a*/ 	.short	(.L_63 - .L_62)
.L_62:
        /*015c*/ 	.word	0x00000000
        /*0160*/ 	.short	0x0000
        /*0162*/ 	.short	0x0000
        /*0164*/ 	.byte	0x00, 0xf4, 0x21, 0x00


	//----- nvinfo : EIATTR_AT_ENTRY_FRAGMENTS
	.align		4
.L_63:
        /*0168*/ 	.byte	0x04, 0x4f
        /*016a*/ 	.short	(.L_65 - .L_64)


	//   ....[0]....
.L_64:
        /*016c*/ 	.word	0x00000004


	//----- nvinfo : EIATTR_RESERVED_SMEM_USED
	.align		4
.L_65:
        /*0170*/ 	.byte	0x01, 0x41
	.zero		2


	//----- nvinfo : EIATTR_SPARSE_MMA_MASK
	.align		4
        /*0174*/ 	.byte	0x03, 0x50
        /*0176*/ 	.short	0x0000


	//----- nvinfo : EIATTR_TCGEN05_1CTA_USED
	.align		4
        /*0178*/ 	.byte	0x01, 0x51
	.zero		2


	//----- nvinfo : EIATTR_MAXREG_COUNT
	.align		4
        /*017c*/ 	.byte	0x03, 0x1b
        /*017e*/ 	.short	0x0060


	//----- nvinfo : EIATTR_NUM_BARRIERS
	.align		4
        /*0180*/ 	.byte	0x02, 0x4c
        /*0182*/ 	.byte	0x07
	.zero		1


	//----- nvinfo : EIATTR_INT_WARP_WIDE_INSTR_OFFSETS
	.align		4
        /*0184*/ 	.byte	0x04, 0x31
        /*0186*/ 	.short	(.L_67 - .L_66)


	//   ....[0]....
.L_66:
        /*0188*/ 	.word	0x00001c60


	//   ....[1]....
        /*018c*/ 	.word	0x00001c70


	//   ....[2]....
        /*0190*/ 	.word	0x00003980


	//   ....[3]....
        /*0194*/ 	.word	0x00003990


	//   ....[4]....
        /*0198*/ 	.word	0x000058f0


	//   ....[5]....
        /*019c*/ 	.word	0x00005900


	//   ....[6]....
        /*01a0*/ 	.word	0x00005910


	//   ....[7]....
        /*01a4*/ 	.word	0x00006af0


	//   ....[8]....
        /*01a8*/ 	.word	0x00006b00


	//   ....[9]....
        /*01ac*/ 	.word	0x00006b10


	//   ....[10]....
        /*01b0*/ 	.word	0x00007f10


	//   ....[11]....
        /*01b4*/ 	.word	0x00007f60


	//   ....[12]....
        /*01b8*/ 	.word	0x000080d0


	//   ....[13]....
        /*01bc*/ 	.word	0x00008350


	//   ....[14]....
        /*01c0*/ 	.word	0x000083a0


	//   ....[15]....
        /*01c4*/ 	.word	0x0000a860


	//   ....[16]....
        /*01c8*/ 	.word	0x0000a8c0


	//   ....[17]....
        /*01cc*/ 	.word	0x0000c4b0


	//   ....[18]....
        /*01d0*/ 	.word	0x0000c4f0


	//   ....[19]....
        /*01d4*/ 	.word	0x0000c740


	//   ....[20]....
        /*01d8*/ 	.word	0x0000c770


	//----- nvinfo : EIATTR_COOP_GROUP_MASK_REGIDS
	.align		4
.L_67:
        /*01dc*/ 	.byte	0x04, 0x29
        /*01de*/ 	.short	(.L_69 - .L_68)


	//   ....[0]....
.L_68:
        /*01e0*/ 	.word	0xffffffff


	//   ....[1]....
        /*01e4*/ 	.word	0xffffffff


	//   ....[2]....
        /*01e8*/ 	.word	0xffffffff


	//   ....[3]....
        /*01ec*/ 	.word	0xffffffff


	//   ....[4]....
        /*01f0*/ 	.word	0xffffffff


	//   ....[5]....
        /*01f4*/ 	.word	0xffffffff


	//   ....[6]....
        /*01f8*/ 	.word	0xffffffff


	//   ....[7]....
        /*01fc*/ 	.word	0xffffffff


	//   ....[8]....
        /*0200*/ 	.word	0xffffffff


	//   ....[9]....
        /*0204*/ 	.word	0xffffffff


	//   ....[10]....
        /*0208*/ 	.word	0xffffffff


	//   ....[11]....
        /*020c*/ 	.word	0xffffffff


	//   ....[12]....
        /*0210*/ 	.word	0xffffffff


	//   ....[13]....
        /*0214*/ 	.word	0xffffffff


	//   ....[14]....
        /*0218*/ 	.word	0xffffffff


	//   ....[15]....
        /*021c*/ 	.word	0xffffffff


	//   ....[16]....
        /*0220*/ 	.word	0xffffffff


	//   ....[17]....
        /*0224*/ 	.word	0xffffffff


	//   ....[18]....
        /*0228*/ 	.word	0xffffffff


	//   ....[19]....
        /*022c*/ 	.word	0xffffffff


	//   ....[20]....
        /*0230*/ 	.word	0xffffffff


	//   ....[21]....
        /*0234*/ 	.word	0xffffffff


	//   ....[22]....
        /*0238*/ 	.word	0xffffffff


	//   ....[23]....
        /*023c*/ 	.word	0xffffffff


	//   ....[24]....
        /*0240*/ 	.word	0xffffffff


	//   ....[25]....
        /*0244*/ 	.word	0xffffffff


	//   ....[26]....
        /*0248*/ 	.word	0xffffffff


	//   ....[27]....
        /*024c*/ 	.word	0xffffffff


	//   ....[28]....
        /*0250*/ 	.word	0xffffffff


	//   ....[29]....
        /*0254*/ 	.word	0xffffffff


	//   ....[30]....
        /*0258*/ 	.word	0xffffffff


	//   ....[31]....
        /*025c*/ 	.word	0xffffffff


	//   ....[32]....
        /*0260*/ 	.word	0xffffffff


	//   ....[33]....
        /*0264*/ 	.word	0xffffffff


	//   ....[34]....
        /*0268*/ 	.word	0xffffffff


	//   ....[35]....
        /*026c*/ 	.word	0xffffffff


	//   ....[36]....
        /*0270*/ 	.word	0xffffffff


	//   ....[37]....
        /*0274*/ 	.word	0xffffffff


	//   ....[38]....
        /*0278*/ 	.word	0xffffffff


	//   ....[39]....
        /*027c*/ 	.word	0xffffffff


	//   ....[40]....
        /*0280*/ 	.word	0xffffffff


	//   ....[41]....
        /*0284*/ 	.word	0xffffffff


	//   ....[42]....
        /*0288*/ 	.word	0xffffffff


	//   ....[43]....
        /*028c*/ 	.word	0xffffffff


	//----- nvinfo : EIATTR_COOP_GROUP_INSTR_OFFSETS
	.align		4
.L_69:
        /*0290*/ 	.byte	0x04, 0x28
        /*0292*/ 	.short	(.L_71 - .L_70)


	//   ....[0]....
.L_70:
        /*0294*/ 	.word	0x000002e0


	//   ....[1]....
        /*0298*/ 	.word	0x00000330


	//   ....[2]....
        /*029c*/ 	.word	0x00000340


	//   ....[3]....
        /*02a0*/ 	.word	0x000006b0


	//   ....[4]....
        /*02a4*/ 	.word	0x00000790


	//   ....[5]....
        /*02a8*/ 	.word	0x00000be0


	//   ....[6]....
        /*02ac*/ 	.word	0x00000d20


	//   ....[7]....
        /*02b0*/ 	.word	0x00001160


	//   ....[8]....
        /*02b4*/ 	.word	0x00001c00


	//   ....[9]....
        /*02b8*/ 	.word	0x00002000


	//   ....[10]....
        /*02bc*/ 	.word	0x00002050


	//   ....[11]....
        /*02c0*/ 	.word	0x000026f0


	//   ....[12]....
        /*02c4*/ 	.word	0x00002740


	//   ....[13]....
        /*02c8*/ 	.word	0x00003a40


	//   ....[14]....
        /*02cc*/ 	.word	0x00003a70


	//   ....[15]....
        /*02d0*/ 	.word	0x000040d0


	//   ....[16]....
        /*02d4*/ 	.word	0x00004810


	//   ....[17]....
        /*02d8*/ 	.word	0x00004a70


	//   ....[18]....
        /*02dc*/ 	.word	0x00004ba0


	//   ....[19]....
        /*02e0*/ 	.word	0x00004ff0


	//   ....[20]....
        /*02e4*/ 	.word	0x00005a00


	//   ....[21]....
        /*02e8*/ 	.word	0x00005c80


	//   ....[22]....
        /*02ec*/ 	.word	0x00005db0


	//   ....[23]....
        /*02f0*/ 	.word	0x00006200


	//   ....[24]....
        /*02f4*/ 	.word	0x00006bf0


	//   ....[25]....
        /*02f8*/ 	.word	0x00006c20


	//   ....[26]....
        /*02fc*/ 	.word	0x000072a0


	//   ....[27]....
        /*0300*/ 	.word	0x00007950


	//   ....[28]....
        /*0304*/ 	.word	0x00007990


	//   ....[29]....
        /*0308*/ 	.word	0x00007c30


	//   ....[30]....
        /*030c*/ 	.word	0x00009300


	//   ....[31]....
        /*0310*/ 	.word	0x00009310


	//   ....[32]....
        /*0314*/ 	.word	0x00009340


	//   ....[33]....
        /*0318*/ 	.word	0x000097c0


	//   ....[34]....
        /*031c*/ 	.word	0x000098c0


	//   ....[35]....
        /*0320*/ 	.word	0x00009cf0


	//   ....[36]....
        /*0324*/ 	.word	0x0000ab50


	//   ....[37]....
        /*0328*/ 	.word	0x0000aba0


	//   ....[38]....
        /*032c*/ 	.word	0x0000b200


	//   ....[39]....
        /*0330*/ 	.word	0x0000b260


	//   ....[40]....
        /*0334*/ 	.word	0x0000c570


	//   ....[41]....
        /*0338*/ 	.word	0x0000c5a0


	//   ....[42]....
        /*033c*/ 	.word	0x0000c860


	//   ....[43]....
        /*0340*/ 	.word	0x0000c8b0


	//----- nvinfo : EIATTR_VRC_CTA_INIT_COUNT
	.align		4
.L_71:
        /*0344*/ 	.byte	0x02, 0x4a
        /*0346*/ 	.byte	0x80
	.zero		1


	//----- nvinfo : EIATTR_MBARRIER_INSTR_OFFSETS
	.align		4
        /*0348*/ 	.byte	0x04, 0x39
        /*034a*/ 	.short	(.L_73 - .L_72)


	//   ....[0]....
.L_72:
        /*034c*/ 	.word	0x00001be0
        /*0350*/ 	.word	0x000000ff
        /*0354*/ 	.word	0x000383e0
        /*0358*/ 	.short	0x010a
        /*035a*/ 	.byte	0x46
	.zero		1


	//   ....[1]....
        /*035c*/ 	.word	0x00001e90
        /*0360*/ 	.word	0x000000ff
        /*0364*/ 	.word	0x00038390
        /*0368*/ 	.short	0x010a
        /*036a*/ 	.byte	0x46
	.zero		1


	//   ....[2]....
        /*036c*/ 	.word	0x00001ee0
        /*0370*/ 	.word	0x000000ff
        /*0374*/ 	.word	0x00038400
        /*0378*/ 	.short	0x0101
        /*037a*/ 	.byte	0x46
	.zero		1


	//   ....[3]....
        /*037c*/ 	.word	0x00002790
        /*0380*/ 	.word	0x000000ff
        /*0384*/ 	.word	0x00038360
        /*0388*/ 	.short	0x010a
        /*038a*/ 	.byte	0x46
	.zero		1


	//   ....[4]....
        /*038c*/ 	.word	0x00002850
        /*0390*/ 	.word	0x000000ff
        /*0394*/ 	.word	0x00038430
        /*0398*/ 	.short	0x0101
        /*039a*/ 	.byte	0x46
	.zero		1


	//   ....[5]....
        /*039c*/ 	.word	0x00002860
        /*03a0*/ 	.word	0x000000ff
        /*03a4*/ 	.word	0x00038350
        /*03a8*/ 	.short	0x010a
        /*03aa*/ 	.byte	0x46
	.zero		1


	//   ....[6]....
        /*03ac*/ 	.word	0x00002a50
        /*03b0*/ 	.word	0x000000ff
        /*03b4*/ 	.word	0x00038440
        /*03b8*/ 	.short	0x0107
        /*03ba*/ 	.byte	0x46
	.zero		1


	//   ....[7]....
        /*03bc*/ 	.word	0x00004030
        /*03c0*/ 	.word	0x000000ff
        /*03c4*/ 	.word	0x00038300
        /*03c8*/ 	.short	0x010a
        /*03ca*/ 	.byte	0x4c
	.zero		1


	//   ....[8]....
        /*03cc*/ 	.word	0x00004050
        /*03d0*/ 	.word	0x000000ff
        /*03d4*/ 	.word	0x00038420
        /*03d8*/ 	.short	0x010a
        /*03da*/ 	.byte	0x46
	.zero		1


	//   ....[9]....
        /*03dc*/ 	.word	0x000040b0
        /*03e0*/ 	.word	0x000000ff
        /*03e4*/ 	.word	0x00038410
        /*03e8*/ 	.short	0x010a
        /*03ea*/ 	.byte	0x46
	.zero		1


	//   ....[10]....
        /*03ec*/ 	.word	0x000044c0
        /*03f0*/ 	.word	0x000000ff
        /*03f4*/ 	.word	0x00038440
        /*03f8*/ 	.short	0x010a
        /*03fa*/ 	.byte	0x46
	.zero		1


	//   ....[11]....
        /*03fc*/ 	.word	0x000044e0
        /*0400*/ 	.word	0x000000ff
        /*0404*/ 	.word	0x00038430
        /*0408*/ 	.short	0x010a
        /*040a*/ 	.byte	0x46
	.zero		1


	//   ....[12]....
        /*040c*/ 	.word	0x00004740
        /*0410*/ 	.word	0x000000ff
        /*0414*/ 	.word	0x00038440
        /*0418*/ 	.short	0x010a
        /*041a*/ 	.byte	0x46
	.zero		1


	//   ....[13]....
        /*041c*/ 	.word	0x00004760
        /*0420*/ 	.word	0x000000ff
        /*0424*/ 	.word	0x00038430
        /*0428*/ 	.short	0x010a
        /*042a*/ 	.byte	0x46
	.zero		1


	//   ....[14]....
        /*042c*/ 	.word	0x000047c0
        /*0430*/ 	.word	0x000000ff
        /*0434*/ 	.word	0x00038330
        /*0438*/ 	.short	0x0101
        /*043a*/ 	.byte	0x4c
	.zero		1


	//   ....[15]....
        /*043c*/ 	.word	0x00005840
        /*0440*/ 	.word	0x000000ff
        /*0444*/ 	.word	0x00038330
        /*0448*/ 	.short	0x010a
        /*044a*/ 	.byte	0x12
	.zero		1


	//   ....[16]....
        /*044c*/ 	.word	0x00006a40
        /*0450*/ 	.word	0x000000ff
        /*0454*/ 	.word	0x00038320
        /*0458*/ 	.short	0x010a
        /*045a*/ 	.byte	0x0f
	.zero		1


	//   ....[17]....
        /*045c*/ 	.word	0x00007110
        /*0460*/ 	.word	0x000000ff
        /*0464*/ 	.word	0x000383c0
        /*0468*/ 	.short	0x010a
        /*046a*/ 	.byte	0x46
	.zero		1


	//   ....[18]....
        /*046c*/ 	.word	0x00007130
        /*0470*/ 	.word	0x000000ff
        /*0474*/ 	.word	0x000383b0
        /*0478*/ 	.short	0x010a
        /*047a*/ 	.byte	0x46
	.zero		1


	//   ....[19]....
        /*047c*/ 	.word	0x00007220
        /*0480*/ 	.word	0x000000ff
        /*0484*/ 	.word	0x00038310
        /*0488*/ 	.short	0x010a
        /*048a*/ 	.byte	0x44
	.zero		1


	//   ....[20]....
        /*048c*/ 	.word	0x00007280
        /*0490*/ 	.word	0x000000ff
        /*0494*/ 	.word	0x000383f0
        /*0498*/ 	.short	0x010a
        /*049a*/ 	.byte	0x46
	.zero		1


	//   ....[21]....
        /*049c*/ 	.word	0x00007630
        /*04a0*/ 	.word	0x000000ff
        /*04a4*/ 	.word	0x00038400
        /*04a8*/ 	.short	0x010a
        /*04aa*/ 	.byte	0x46
	.zero		1


	//   ....[22]....
        /*04ac*/ 	.word	0x00007880
        /*04b0*/ 	.word	0x000000ff
        /*04b4*/ 	.word	0x00038400
        /*04b8*/ 	.short	0x010a
        /*04ba*/ 	.byte	0x46
	.zero		1


	//   ....[23]....
        /*04bc*/ 	.word	0x000078e0
        /*04c0*/ 	.word	0x000000ff
        /*04c4*/ 	.word	0x00038320
        /*04c8*/ 	.short	0x0101
        /*04ca*/ 	.byte	0x44
	.zero		1


	//   ....[24]....
        /*04cc*/ 	.word	0x00007920
        /*04d0*/ 	.word	0x000000ff
        /*04d4*/ 	.word	0x000383e0
        /*04d8*/ 	.short	0x0101
        /*04da*/ 	.byte	0x46
	.zero		1


	//   ....[25]....
        /*04dc*/ 	.word	0x00007930
        /*04e0*/ 	.word	0x000000ff
        /*04e4*/ 	.word	0x000383d0
        /*04e8*/ 	.short	0x0101
        /*04ea*/ 	.byte	0x46
	.zero		1


	//   ....[26]....
        /*04ec*/ 	.word	0x00007dd0
        /*04f0*/ 	.word	0x000000ff
        /*04f4*/ 	.word	0x00038350
        /*04f8*/ 	.short	0x0100
        /*04fa*/ 	.byte	0x05
	.zero		1


	//   ....[27]....
        /*04fc*/ 	.word	0x00007de0
        /*0500*/ 	.word	0x000000ff
        /*0504*/ 	.word	0x00038360
        /*0508*/ 	.short	0x0100
        /*050a*/ 	.byte	0x05
	.zero		1


	//   ....[28]....
        /*050c*/ 	.word	0x00007e80
        /*0510*/ 	.word	0x000000ff
        /*0514*/ 	.word	0x00038370
        /*0518*/ 	.short	0x0100
        /*051a*/ 	.byte	0x05
	.zero		1


	//   ....[29]....
        /*051c*/ 	.word	0x00007ef0
        /*0520*/ 	.word	0x000000ff
        /*0524*/ 	.word	0x00038380
        /*0528*/ 	.short	0x0100
        /*052a*/ 	.byte	0x05
	.zero		1


	//   ....[30]....
        /*052c*/ 	.word	0x00007f80
        /*0530*/ 	.word	0x000000ff
        /*0534*/ 	.word	0x00038300
        /*0538*/ 	.short	0x0100
        /*053a*/ 	.byte	0x05
	.zero		1


	//   ....[31]....
        /*053c*/ 	.word	0x00008060
        /*0540*/ 	.word	0x000000ff
        /*0544*/ 	.word	0x00038308
        /*0548*/ 	.short	0x0100
        /*054a*/ 	.byte	0x05
	.zero		1


	//   ....[32]....
        /*054c*/ 	.word	0x00008070
        /*0550*/ 	.word	0x000000ff
        /*0554*/ 	.word	0x00038390
        /*0558*/ 	.short	0x0100
        /*055a*/ 	.byte	0x05
	.zero		1


	//   ....[33]....
        /*055c*/ 	.word	0x00008120
        /*0560*/ 	.word	0x000000ff
        /*0564*/ 	.word	0x000383a0
        /*0568*/ 	.short	0x0100
        /*056a*/ 	.byte	0x05
	.zero		1


	//   ....[34]....
        /*056c*/ 	.word	0x00008130
        /*0570*/ 	.word	0x000000ff
        /*0574*/ 	.word	0x00038310
        /*0578*/ 	.short	0x0100
        /*057a*/ 	.byte	0x05
	.zero		1


	//   ....[35]....
        /*057c*/ 	.word	0x00008210
        /*0580*/ 	.word	0x000000ff
        /*0584*/ 	.word	0x00038318
        /*0588*/ 	.short	0x0100
        /*058a*/ 	.byte	0x05
	.zero		1


	//   ....[36]....
        /*058c*/ 	.word	0x00008220
        /*0590*/ 	.word	0x000000ff
        /*0594*/ 	.word	0x000383b0
        /*0598*/ 	.short	0x0100
        /*059a*/ 	.byte	0x05
	.zero		1


	//   ....[37]....
        /*059c*/ 	.word	0x000082c0
        /*05a0*/ 	.word	0x000000ff
        /*05a4*/ 	.word	0x000383c0
        /*05a8*/ 	.short	0x0100
        /*05aa*/ 	.byte	0x05
	.zero		1


	//   ....[38]....
        /*05ac*/ 	.word	0x00008330
        /*05b0*/ 	.word	0x000000ff
        /*05b4*/ 	.word	0x00000000
        /*05b8*/ 	.short	0x0100
        /*05ba*/ 	.byte	0x05
	.zero		1


	//   ....[39]....
        /*05bc*/ 	.word	0x000083c0
        /*05c0*/ 	.word	0x000000ff
        /*05c4*/ 	.word	0x000383d0
        /*05c8*/ 	.short	0x0100
        /*05ca*/ 	.byte	0x05
	.zero		1


	//   ....[40]....
        /*05cc*/ 	.word	0x00008500
        /*05d0*/ 	.word	0x000000ff
        /*05d4*/ 	.word	0x00000000
        /*05d8*/ 	.short	0x0100
        /*05da*/ 	.byte	0x05
	.zero		1


	//   ....[41]....
        /*05dc*/ 	.word	0x00008510
        /*05e0*/ 	.word	0x000000ff
        /*05e4*/ 	.word	0x000383e0
        /*05e8*/ 	.short	0x0100
        /*05ea*/ 	.byte	0x05
	.zero		1


	//   ....[42]....
        /*05ec*/ 	.word	0x00008600
        /*05f0*/ 	.word	0x000000ff
        /*05f4*/ 	.word	0x00000000
        /*05f8*/ 	.short	0x0100
        /*05fa*/ 	.byte	0x05
	.zero		1


	//   ....[43]....
        /*05fc*/ 	.word	0x00008610
        /*0600*/ 	.word	0x000000ff
        /*0604*/ 	.word	0x00038320
        /*0608*/ 	.short	0x0100
        /*060a*/ 	.byte	0x05
	.zero		1


	//   ....[44]....
        /*060c*/ 	.word	0x00008700
        /*0610*/ 	.word	0x000000ff
        /*0614*/ 	.word	0x00000008
        /*0618*/ 	.short	0x0100
        /*061a*/ 	.byte	0x05
	.zero		1


	//   ....[45]....
        /*061c*/ 	.word	0x00008710
        /*0620*/ 	.word	0x000000ff
        /*0624*/ 	.word	0x00038328
        /*0628*/ 	.short	0x0100
        /*062a*/ 	.byte	0x05
	.zero		1


	//   ....[46]....
        /*062c*/ 	.word	0x00008800
        /*0630*/ 	.word	0x000000ff
        /*0634*/ 	.word	0x00000000
        /*0638*/ 	.short	0x0100
        /*063a*/ 	.byte	0x05
	.zero		1


	//   ....[47]....
        /*063c*/ 	.word	0x00008810
        /*0640*/ 	.word	0x000000ff
        /*0644*/ 	.word	0x000383f0
        /*0648*/ 	.short	0x0100
        /*064a*/ 	.byte	0x05
	.zero		1


	//   ....[48]....
        /*064c*/ 	.word	0x00008900
        /*0650*/ 	.word	0x000000ff
        /*0654*/ 	.word	0x00000000
        /*0658*/ 	.short	0x0100
        /*065a*/ 	.byte	0x05
	.zero		1


	//   ....[49]....
        /*065c*/ 	.word	0x00008910
        /*0660*/ 	.word	0x000000ff
        /*0664*/ 	.word	0x00038400
        /*0668*/ 	.short	0x0100
        /*066a*/ 	.byte	0x05
	.zero		1


	//   ....[50]....
        /*066c*/ 	.word	0x00008a00
        /*0670*/ 	.word	0x000000ff
        /*0674*/ 	.word	0x00000000
        /*0678*/ 	.short	0x0100
        /*067a*/ 	.byte	0x05
	.zero		1


	//   ....[51]....
        /*067c*/ 	.word	0x00008a10
        /*0680*/ 	.word	0x000000ff
        /*0684*/ 	.word	0x00038330
        /*0688*/ 	.short	0x0100
        /*068a*/ 	.byte	0x05
	.zero		1


	//   ....[52]....
        /*068c*/ 	.word	0x00008b00
        /*0690*/ 	.word	0x000000ff
        /*0694*/ 	.word	0x00000008
        /*0698*/ 	.short	0x0100
        /*069a*/ 	.byte	0x05
	.zero		1


	//   ....[53]....
        /*069c*/ 	.word	0x00008b10
        /*06a0*/ 	.word	0x000000ff
        /*06a4*/ 	.word	0x00038338
        /*06a8*/ 	.short	0x0100
        /*06aa*/ 	.byte	0x05
	.zero		1


	//   ....[54]....
        /*06ac*/ 	.word	0x00008c00
        /*06b0*/ 	.word	0x000000ff
        /*06b4*/ 	.word	0x00000000
        /*06b8*/ 	.short	0x0100
        /*06ba*/ 	.byte	0x05
	.zero		1


	//   ....[55]....
        /*06bc*/ 	.word	0x00008c10
        /*06c0*/ 	.word	0x000000ff
        /*06c4*/ 	.word	0x00038410
        /*06c8*/ 	.short	0x0100
        /*06ca*/ 	.byte	0x05
	.zero		1


	//   ....[56]....
        /*06cc*/ 	.word	0x00008d00
        /*06d0*/ 	.word	0x000000ff
        /*06d4*/ 	.word	0x00038420
        /*06d8*/ 	.short	0x0100
        /*06da*/ 	.byte	0x05
	.zero		1


	//   ....[57]....
        /*06dc*/ 	.word	0x00008d10
        /*06e0*/ 	.word	0x000000ff
        /*06e4*/ 	.word	0x00000000
        /*06e8*/ 	.short	0x0100
        /*06ea*/ 	.byte	0x05
	.zero		1


	//   ....[58]....
        /*06ec*/ 	.word	0x00008e00
        /*06f0*/ 	.word	0x000000ff
        /*06f4*/ 	.word	0x00000000
        /*06f8*/ 	.short	0x0100
        /*06fa*/ 	.byte	0x05
	.zero		1


	//   ....[59]....
        /*06fc*/ 	.word	0x00008e10
        /*0700*/ 	.word	0x000000ff
        /*0704*/ 	.word	0x00038430
        /*0708*/ 	.short	0x0100
        /*070a*/ 	.byte	0x05
	.zero		1


	//   ....[60]....
        /*070c*/ 	.word	0x00008f00
        /*0710*/ 	.word	0x000000ff
        /*0714*/ 	.word	0x00038440
        /*0718*/ 	.short	0x0100
        /*071a*/ 	.byte	0x05
	.zero		1


	//   ....[61]....
        /*071c*/ 	.word	0x00008f10
        /*0720*/ 	.word	0x000000ff
        /*0724*/ 	.word	0x00000000
        /*0728*/ 	.short	0x0100
        /*072a*/ 	.byte	0x05
	.zero		1


	//   ....[62]....
        /*072c*/ 	.word	0x0000a740
        /*0730*/ 	.word	0x000000ff
        /*0734*/ 	.word	0x000383d0
        /*0738*/ 	.short	0x010a
        /*073a*/ 	.byte	0x05
	.zero		1


	//   ....[63]....
        /*073c*/ 	.word	0x0000a9c0
        /*0740*/ 	.word	0x000000ff
        /*0744*/ 	.word	0x000383a0
        /*0748*/ 	.short	0x010a
        /*074a*/ 	.byte	0x05
	.zero		1


	//   ....[64]....
        /*074c*/ 	.word	0x0000aa10
        /*0750*/ 	.word	0x000000ff
        /*0754*/ 	.word	0x000383f0
        /*0758*/ 	.short	0x0101
        /*075a*/ 	.byte	0x05
	.zero		1


	//   ....[65]....
        /*075c*/ 	.word	0x0000b2b0
        /*0760*/ 	.word	0x000000ff
        /*0764*/ 	.word	0x00038380
        /*0768*/ 	.short	0x010a
        /*076a*/ 	.byte	0x05
	.zero		1


	//   ....[66]....
        /*076c*/ 	.word	0x0000b300
        /*0770*/ 	.word	0x000000ff
        /*0774*/ 	.word	0x00038410
        /*0778*/ 	.short	0x0101
        /*077a*/ 	.byte	0x05
	.zero		1


	//   ....[67]....
        /*077c*/ 	.word	0x0000b340
        /*0780*/ 	.word	0x000000ff
        /*0784*/ 	.word	0x00038370
        /*0788*/ 	.short	0x010a
        /*078a*/ 	.byte	0x05
	.zero		1


	//   ....[68]....
        /*078c*/ 	.word	0x0000b5c0
        /*0790*/ 	.word	0x000000ff
        /*0794*/ 	.word	0x00038420
        /*0798*/ 	.short	0x0107
        /*079a*/ 	.byte	0x05
	.zero		1


	//   ....[69]....
        /*079c*/ 	.word	0x0000c8d0
        /*07a0*/ 	.word	0x000000ff
        /*07a4*/ 	.word	0x000383e0
        /*07a8*/ 	.short	0x010a
        /*07aa*/ 	.byte	0x46
	.zero		1


	//   ....[70]....
        /*07ac*/ 	.word	0x0000c900
        /*07b0*/ 	.word	0x000000ff
        /*07b4*/ 	.word	0x00038390
        /*07b8*/ 	.short	0x010a
        /*07ba*/ 	.byte	0x46
	.zero		1


	//   ....[71]....
        /*07bc*/ 	.word	0x0000c930
        /*07c0*/ 	.word	0x000000ff
        /*07c4*/ 	.word	0x00038360
        /*07c8*/ 	.short	0x010a
        /*07ca*/ 	.byte	0x46
	.zero		1


	//   ....[72]....
        /*07cc*/ 	.word	0x0000c960
        /*07d0*/ 	.word	0x000000ff
        /*07d4*/ 	.word	0x00038350
        /*07d8*/ 	.short	0x010a
        /*07da*/ 	.byte	0x46
	.zero		1


	//   ....[73]....
        /*07dc*/ 	.word	0x0000c990
        /*07e0*/ 	.word	0x000000ff
        /*07e4*/ 	.word	0x00038300
        /*07e8*/ 	.short	0x010a
        /*07ea*/ 	.byte	0x4c
	.zero		1


	//   ....[74]....
        /*07ec*/ 	.word	0x0000c9c0
        /*07f0*/ 	.word	0x000000ff
        /*07f4*/ 	.word	0x00038420
        /*07f8*/ 	.short	0x010a
        /*07fa*/ 	.byte	0x46
	.zero		1


	//   ....[75]....
        /*07fc*/ 	.word	0x0000c9f0
        /*0800*/ 	.word	0x000000ff
        /*0804*/ 	.word	0x00038410
        /*0808*/ 	.short	0x010a
        /*080a*/ 	.byte	0x46
	.zero		1


	//   ....[76]....
        /*080c*/ 	.word	0x0000ca20
        /*0810*/ 	.word	0x000000ff
        /*0814*/ 	.word	0x00038440
        /*0818*/ 	.short	0x010a
        /*081a*/ 	.byte	0x46
	.zero		1


	//   ....[77]....
        /*081c*/ 	.word	0x0000ca50
        /*0820*/ 	.word	0x000000ff
        /*0824*/ 	.word	0x00038430
        /*0828*/ 	.short	0x010a
        /*082a*/ 	.byte	0x46
	.zero		1


	//   ....[78]....
        /*082c*/ 	.word	0x0000ca80
        /*0830*/ 	.word	0x000000ff
        /*0834*/ 	.word	0x00038440
        /*0838*/ 	.short	0x010a
        /*083a*/ 	.byte	0x46
	.zero		1


	//   ....[79]....
        /*083c*/ 	.word	0x0000cab0
        /*0840*/ 	.word	0x000000ff
        /*0844*/ 	.word	0x00038430
        /*0848*/ 	.short	0x010a
        /*084a*/ 	.byte	0x46
	.zero		1


	//   ....[80]....
        /*084c*/ 	.word	0x0000cae0
        /*0850*/ 	.word	0x000000ff
        /*0854*/ 	.word	0x00038330
        /*0858*/ 	.short	0x010a
        /*085a*/ 	.byte	0x12
	.zero		1


	//   ....[81]....
        /*085c*/ 	.word	0x0000cb10
        /*0860*/ 	.word	0x000000ff
        /*0864*/ 	.word	0x00038320
        /*0868*/ 	.short	0x010a
        /*086a*/ 	.byte	0x0f
	.zero		1


	//   ....[82]....
        /*086c*/ 	.word	0x0000cb40
        /*0870*/ 	.word	0x000000ff
        /*0874*/ 	.word	0x000383c0
        /*0878*/ 	.short	0x010a
        /*087a*/ 	.byte	0x46
	.zero		1


	//   ....[83]....
        /*087c*/ 	.word	0x0000cb70
        /*0880*/ 	.word	0x000000ff
        /*0884*/ 	.word	0x000383b0
        /*0888*/ 	.short	0x010a
        /*088a*/ 	.byte	0x46
	.zero		1


	//   ....[84]....
        /*088c*/ 	.word	0x0000cba0
        /*0890*/ 	.word	0x000000ff
        /*0894*/ 	.word	0x00038310
        /*0898*/ 	.short	0x010a
        /*089a*/ 	.byte	0x44
	.zero		1


	//   ....[85]....
        /*089c*/ 	.word	0x0000cbd0
        /*08a0*/ 	.word	0x000000ff
        /*08a4*/ 	.word	0x000383f0
        /*08a8*/ 	.short	0x010a
        /*08aa*/ 	.byte	0x46
	.zero		1


	//   ....[86]....
        /*08ac*/ 	.word	0x0000cc00
        /*08b0*/ 	.word	0x000000ff
        /*08b4*/ 	.word	0x00038400
        /*08b8*/ 	.short	0x010a
        /*08ba*/ 	.byte	0x46
	.zero		1


	//   ....[87]....
        /*08bc*/ 	.word	0x0000cc30
        /*08c0*/ 	.word	0x000000ff
        /*08c4*/ 	.word	0x00038400
        /*08c8*/ 	.short	0x010a
        /*08ca*/ 	.byte	0x46
	.zero		1


	//   ....[88]....
        /*08cc*/ 	.word	0x0000cc60
        /*08d0*/ 	.word	0x000000ff
        /*08d4*/ 	.word	0x000383d0
        /*08d8*/ 	.short	0x010a
        /*08da*/ 	.byte	0x05
	.zero		1


	//   ....[89]....
        /*08dc*/ 	.word	0x0000cc90
        /*08e0*/ 	.word	0x000000ff
        /*08e4*/ 	.word	0x000383a0
        /*08e8*/ 	.short	0x010a
        /*08ea*/ 	.byte	0x05
	.zero		1


	//   ....[90]....
        /*08ec*/ 	.word	0x0000ccc0
        /*08f0*/ 	.word	0x000000ff
        /*08f4*/ 	.word	0x00038380
        /*08f8*/ 	.short	0x010a
        /*08fa*/ 	.byte	0x05
	.zero		1


	//   ....[91]....
        /*08fc*/ 	.word	0x0000ccf0
        /*0900*/ 	.word	0x000000ff
        /*0904*/ 	.word	0x00038370
        /*0908*/ 	.short	0x010a
        /*090a*/ 	.byte	0x05
	.zero		1


	//----- nvinfo : EIATTR_NUM_MBARRIERS
	.align		4
.L_73:
        /*090c*/ 	.byte	0x03, 0x38
        /*090e*/ 	.short	0x0024


	//----- nvinfo : EIATTR_EXIT_INSTR_OFFSETS
	.align		4
        /*0910*/ 	.byte	0x04, 0x1c
        /*0912*/ 	.short	(.L_75 - .L_74)


	//   ....[0]....
.L_74:
        /*0914*/ 	.word	0x0000c8c0


	//----- nvinfo : EIATTR_INDIRECT_BRANCH_TARGETS
	.align		4
.L_75:
        /*0918*/ 	.byte	0x04, 0x34
        /*091a*/ 	.short	(.L_77 - .L_76)


	//   ....[0]....
.L_76:
        /*091c*/ 	.word	.L_x_226@srel
        /*0920*/ 	.short	0x0
        /*0922*/ 	.short	0x0
        /*0924*/ 	.word	0x6
        /*0928*/ 	.word	.L_x_227@srel
        /*092c*/ 	.word	.L_x_228@srel
        /*0930*/ 	.word	.L_x_229@srel
        /*0934*/ 	.word	.L_x_230@srel
        /*0938*/ 	.word	.L_x_231@srel
        /*093c*/ 	.word	.L_x_232@srel


	//----- nvinfo : EIATTR_REQNTID
	.align		4
.L_77:
        /*0940*/ 	.byte	0x04, 0x10
        /*0942*/ 	.short	(.L_79 - .L_78)
.L_78:
        /*0944*/ 	.word	0x00000280
        /*0948*/ 	.word	0x00000001
        /*094c*/ 	.word	0x00000001


	//----- nvinfo : EIATTR_CRS_STACK_SIZE
	.align		4
.L_79:
        /*0950*/ 	.byte	0x04, 0x1e
        /*0952*/ 	.short	(.L_81 - .L_80)
.L_80:
        /*0954*/ 	.word	0x00000000


	//----- nvinfo : EIATTR_CBANK_PARAM_SIZE
	.align		4
.L_81:
        /*0958*/ 	.byte	0x03, 0x19
        /*095a*/ 	.short	0x0078


	//----- nvinfo : EIATTR_PARAM_CBANK
	.align		4
        /*095c*/ 	.byte	0x04, 0x0a
        /*095e*/ 	.short	(.L_83 - .L_82)
	.align		4
.L_82:
        /*0960*/ 	.word	index@(.nv.constant0._attn_fwd_tma_ws_persistent)
        /*0964*/ 	.short	0x0380
        /*0966*/ 	.short	0x0078


	//----- nvinfo : EIATTR_SW_WAR
	.align		4
.L_83:
        /*0968*/ 	.byte	0x04, 0x36
        /*096a*/ 	.short	(.L_85 - .L_84)
.L_84:
        /*096c*/ 	.word	0x00000008
.L_85:


//--------------------- .nv.compat                --------------------------
	.section	.nv.compat,"",@"SHT_CUDA_COMPAT_INFO"
	.align	4
        /*0000*/ 	.byte	0x02, 0x02, 0x03, 0x00, 0x02, 0x05, 0x05, 0x00, 0x02, 0x03, 0x03, 0x00, 0x02, 0x06, 0x01, 0x00


//--------------------- .nv.callgraph             --------------------------
	.section	.nv.callgraph,"",@"SHT_CUDA_CALLGRAPH"
	.align	4
	.sectionentsize	8
	.align		4
        /*0000*/ 	.word	0x00000000
	.align		4
        /*0004*/ 	.word	0xffffffff
	.align		4
        /*0008*/ 	.word	0x00000000
	.align		4
        /*000c*/ 	.word	0xfffffffe
	.align		4
        /*0010*/ 	.word	0x00000000
	.align		4
        /*0014*/ 	.word	0xfffffffd
	.align		4
        /*0018*/ 	.word	0x00000000
	.align		4
        /*001c*/ 	.word	0xfffffffc


//--------------------- .nv.constant4             --------------------------
	.section	.nv.constant4,"a",@progbits
	.align	8
	.align		8
.nv.constant4:
        /*0000*/ 	.dword	_$_str


//--------------------- .nv.constant2._attn_fwd_tma_ws_persistent --------------------------
	.section	.nv.constant2._attn_fwd_tma_ws_persistent,"a",@progbits
	.sectionflags	@""
	.align	4
.nv.constant2._attn_fwd_tma_ws_persistent:
        /*0000*/ 	.byte	0xa0, 0x03, 0x00, 0x00, 0x10, 0x6c, 0x00, 0x00, 0x60, 0x3a, 0x00, 0x00, 0x20, 0x5a, 0x00, 0x00
        /*0010*/ 	.byte	0x30, 0x48, 0x00, 0x00, 0xc0, 0xc8, 0x00, 0x00


//--------------------- .text._attn_fwd_tma_ws_persistent --------------------------
	.section	.text._attn_fwd_tma_ws_persistent,"ax",@progbits
	.align	128
        .global         _attn_fwd_tma_ws_persistent
        .type           _attn_fwd_tma_ws_persistent,@function
        .size           _attn_fwd_tma_ws_persistent,(.L_x_236 - _attn_fwd_tma_ws_persistent)
        .other          _attn_fwd_tma_ws_persistent,@"STO_CUDA_ENTRY STV_DEFAULT"
_attn_fwd_tma_ws_persistent:
.text._attn_fwd_tma_ws_persistent:
[----:B------:R-:W1:Y:S01]  /*0000*/  LDC R1, c[0x0][0x37c] ;  /* 0x0000df00ff017b82 */ /* 0x000e620000000800 */
[----:B------:R-:W2:Y:S01]  /*0010*/  S2R R69, SR_TID.X ;  /* 0x0000000000457919 */ /* 0x000ea20000002100 */
[----:B------:R-:W3:Y:S06]  /*0020*/  LDCU UR7, c[0x0][0x3e8] ;  /* 0x00007d00ff0777ac */ /* 0x000eec0008000800 */
[----:B------:R-:W4:Y:S01]  /*0030*/  LDC R0, c[0x0][0x398] ;  /* 0x0000e600ff007b82 */ /* 0x000f220000000800 */
[----:B------:R-:W5:Y:S01]  /*0040*/  LDCU.64 UR76, c[0x0][0x3b0] ;  /* 0x00007600ff4c77ac */ /* 0x000f620008000a00 */
[----:B------:R-:W1:Y:S06]  /*0050*/  LDCU UR11, c[0x0][0x370] ;  /* 0x00006e00ff0b77ac */ /* 0x000e6c0008000800 */
[----:B------:R-:W1:Y:S01]  /*0060*/  S2UR UR6, SR_CgaCtaId ;  /* 0x00000000000679c3 */ /* 0x000e620000008800 */
[----:B------:R-:W1:Y:S01]  /*0070*/  LDCU UR4, c[0x0][0x3b8] ;  /* 0x00007700ff0477ac */ /* 0x000e620008000800 */
[----:B------:R-:W-:-:S06]  /*0080*/  UMOV UR70, 0x400 ;  /* 0x0000040000467882 */ /* 0x000fcc0000000000 */
[----:B------:R-:W1:Y:S01]  /*0090*/  LDC.64 R66, c[0x0][0x3e0] ;  /* 0x0000f800ff427b82 */ /* 0x000e620000000a00 */
[----:B---3--:R-:W-:Y:S02]  /*00a0*/  UIADD3 UR9, UPT, UPT, UR7, 0x7f, URZ ;  /* 0x0000007f07097890 */ /* 0x008fe4000fffe0ff */
[----:B------:R-:W-:Y:S02]  /*00b0*/  UISETP.GE.AND UP1, UPT, UR7, 0x1, UPT ;  /* 0x000000010700788c */ /* 0x000fe4000bf26270 */
[----:B-----5:R-:W-:Y:S02]  /*00c0*/  USHF.R.S32.HI UR5, URZ, 0x1f, UR76 ;  /* 0x0000001fff057899 */ /* 0x020fe4000801144c */
[----:B------:R-:W-:Y:S02]  /*00d0*/  IMAD.U32 R79, RZ, RZ, UR9 ;  /* 0x00000009ff4f7e24 */ /* 0x000fe4000f8e00ff */
[----:B----4-:R-:W-:Y:S01]  /*00e0*/  FMUL R0, R0, 1.4426950216293334961 ;  /* 0x3fb8aa3b00007820 */ /* 0x010fe20000400000 */
[----:B------:R-:W-:Y:S01]  /*00f0*/  USHF.R.S32.HI UR77, URZ, 0x1f, UR77 ;  /* 0x0000001fff4d7899 */ /* 0x000fe2000801144d */
[----:B------:R-:W-:Y:S01]  /*0100*/  IMAD.U32 R60, RZ, RZ, UR5 ;  /* 0x00000005ff3c7e24 */ /* 0x000fe2000f8e00ff */
[----:B------:R-:W3:Y:S02]  /*0110*/  LDCU UR9, c[0x0][0x374] ;  /* 0x00006e80ff0977ac */ /* 0x000ee40008000800 */
[----:B------:R-:W-:Y:S01]  /*0120*/  R2UR UR71, R0 ;  /* 0x00000000004772ca */ /* 0x000fe200000e0000 */
[----:B--2---:R-:W-:Y:S01]  /*0130*/  IMAD.SHL.U32 R88, R69, 0x20, RZ ;  /* 0x0000002045587824 */ /* 0x004fe200078e00ff */
[--C-:B------:R-:W-:Y:S01]  /*0140*/  SHF.R.U32.HI R2, RZ, 0x5, R69.reuse ;  /* 0x00000005ff027819 */ /* 0x100fe20000011645 */
[----:B------:R-:W2:Y:S01]  /*0150*/  LDCU UR5, c[0x0][0x3dc] ;  /* 0x00007b80ff0577ac */ /* 0x000ea20008000800 */
[----:B------:R-:W-:-:S02]  /*0160*/  SHF.R.S32.HI R91, RZ, 0x2, R69 ;  /* 0x00000002ff5b7819 */ /* 0x000fc40000011445 */
[----:B------:R-:W-:Y:S01]  /*0170*/  R2UR UR8, R2 ;  /* 0x00000000020872ca */ /* 0x000fe200000e0000 */
[----:B-1----:R-:W-:Y:S01]  /*0180*/  ULEA UR70, UR6, UR70, 0x18 ;  /* 0x0000004606467291 */ /* 0x002fe2000f8ec0ff */
[----:B------:R-:W-:Y:S02]  /*0190*/  SHF.R.S32.HI R92, RZ, 0x1, R69 ;  /* 0x00000001ff5c7819 */ /* 0x000fe40000011445 */
[----:B------:R-:W-:Y:S01]  /*01a0*/  LOP3.LUT R72, R69, 0x3f, RZ, 0xc0, !PT ;  /* 0x0000003f45487812 */ /* 0x000fe200078ec0ff */
[----:B------:R-:W-:Y:S01]  /*01b0*/  IMAD R67, R67, R66, RZ ;  /* 0x0000004243437224 */ /* 0x000fe200078e02ff */
[C---:B------:R-:W-:Y:S02]  /*01c0*/  LOP3.LUT R90, R69.reuse, 0xf, RZ, 0xc0, !PT ;  /* 0x0000000f455a7812 */ /* 0x040fe400078ec0ff */
[C---:B------:R-:W-:Y:S02]  /*01d0*/  LOP3.LUT R86, R69.reuse, 0x10, RZ, 0xc0, !PT ;  /* 0x0000001045567812 */ /* 0x040fe400078ec0ff */
[----:B------:R-:W-:-:S02]  /*01e0*/  LOP3.LUT R89, R69, 0x60, RZ, 0xc0, !PT ;  /* 0x0000006045597812 */ /* 0x000fc400078ec0ff */
[----:B---3--:R-:W-:Y:S01]  /*01f0*/  MOV R83, UR9 ;  /* 0x0000000900537c02 */ /* 0x008fe20008000f00 */
[----:B------:R-:W-:Y:S02]  /*0200*/  UISETP.GE.U32.AND UP0, UPT, UR8, 0x8, UPT ;  /* 0x000000080800788c */ /* 0x000fe4000bf06070 */
[----:B------:R-:W-:Y:S01]  /*0210*/  IMAD.U32 R0, RZ, RZ, UR8 ;  /* 0x00000008ff007e24 */ /* 0x000fe2000f8e00ff */
[----:B------:R-:W-:Y:S01]  /*0220*/  USHF.R.S32.HI UR9, URZ, 0x1f, UR4 ;  /* 0x0000001fff097899 */ /* 0x000fe20008011404 */
[----:B------:R-:W-:Y:S01]  /*0230*/  LOP3.LUT R87, R69, 0xc0, RZ, 0xc0, !PT ;  /* 0x000000c045577812 */ /* 0x000fe200078ec0ff */
[----:B--2---:R-:W-:Y:S01]  /*0240*/  USHF.R.S32.HI UR4, URZ, 0x1f, UR5 ;  /* 0x0000001fff047899 */ /* 0x004fe20008011405 */
[----:B------:R-:W-:Y:S02]  /*0250*/  SGXT R91, R91, 0x1 ;  /* 0x000000015b5b781a */ /* 0x000fe40000000200 */
[----:B------:R-:W-:Y:S01]  /*0260*/  PLOP3.LUT P0, PT, PT, PT, UP0, 0x80, 0x8 ;  /* 0x000000000008781c */ /* 0x000fe20003f0f008 */
[----:B------:R-:W-:Y:S01]  /*0270*/  IMAD.U32 R63, RZ, RZ, UR9 ;  /* 0x00000009ff3f7e24 */ /* 0x000fe2000f8e00ff */
[----:B------:R-:W-:Y:S01]  /*0280*/  SGXT R92, R92, 0x1 ;  /* 0x000000015c5c781a */ /* 0x000fe20000000200 */
[----:B------:R-:W-:-:S10]  /*0290*/  IMAD.U32 R64, RZ, RZ, UR4 ;  /* 0x00000004ff407e24 */ /* 0x000fd4000f8e00ff */
[----:B------:R-:W-:Y:S05]  /*02a0*/  @!P0 BRA `(.L_x_0) ;  /* 0x0000007400b08947 */ /* 0x000fea0003800000 */
[----:B------:R-:W1:Y:S02]  /*02b0*/  S2UR UR4, SR_CTAID.X ;  /* 0x00000000000479c3 */ /* 0x000e640000002500 */
[----:B-1----:R-:W-:-:S07]  /*02c0*/  MOV R68, UR4 ;  /* 0x0000000400447c02 */ /* 0x002fce0008000f00 */
.L_x_1:
[----:B--234-:R-:W-:Y:S01]  /*02d0*/  SHF.R.U32.HI R0, RZ, 0x5, R69 ;  /* 0x00000005ff007819 */ /* 0x01cfe20000011645 */
[----:B------:R-:W-:Y:S03]  /*02e0*/  BAR.SYNC.DEFER_BLOCKING 0x1 ;  /* 0x0040000000007b1d */ /* 0x000fe60000010000 */
[----:B------:R-:W-:Y:S01]  /*02f0*/  R2UR UR4, R0 ;  /* 0x00000000000472ca */ /* 0x000fe200000e0000 */
[----:B------:R-:W-:-:S12]  /*0300*/  IMAD.U32 R0, RZ, RZ, UR70 ;  /* 0x00000046ff007e24 */ /* 0x000fd8000f8e00ff */
[----:B-1----:R-:W1:Y:S02]  /*0310*/  LDS.U8 R0, [R0+UR4+0x38338] ;  /* 0x0383380400007984 */ /* 0x002e640008000000 */
[----:B-1----:R-:W-:-:S13]  /*0320*/  ISETP.GT.U32.AND P0, PT, R0, 0x5, PT ;  /* 0x000000050000780c */ /* 0x002fda0003f04070 */
[----:B------:R-:W-:Y:S08]  /*0330*/  @P0 BAR.SYNC.DEFER_BLOCKING 0x1 ;  /* 0x0040000000000b1d */ /* 0x000ff00000010000 */
[----:B------:R-:W-:Y:S06]  /*0340*/  @P0 BAR.SYNC.DEFER_BLOCKING 0x1 ;  /* 0x0040000000000b1d */ /* 0x000fec0000010000 */
[----:B--234-:R-:W-:Y:S05]  /*0350*/  @P0 BRA `(.L_x_1) ;  /* 0xfffffffc00dc0947 */ /* 0x01cfea000383ffff */
[----:B------:R-:W-:-:S04]  /*0360*/  IMAD.SHL.U32 R0, R0, 0x4, RZ ;  /* 0x0000000400007824 */ /* 0x000fc800078e00ff */
[----:B------:R-:W1:Y:S02]  /*0370*/  LDC R4, c[0x2][R0] ;  /* 0x0080000000047b82 */ /* 0x000e640000000800 */
[----:B-1----:R-:W-:-:S04]  /*0380*/  SHF.R.S32.HI R5, RZ, 0x1f, R4 ;  /* 0x0000001fff057819 */ /* 0x002fc80000011404 */
.L_x_226:
[----:B------:R-:W-:Y:S05]  /*0390*/  BRX R4 -0x3a0                                                                                                   (*"BRANCH_TARGETS .L_x_227,.L_x_228,.L_x_229,.L_x_230,.L_x_231,.L_x_232"*) ;  /* 0xfffffffc04187949 */ /* 0x000fea000383ffff */
.L_x_227:
[----:B------:R-:W-:Y:S01]  /*03a0*/  IABS R7, UR11 ;  /* 0x0000000b00077c13 */ /* 0x000fe20008000000 */
[----:B------:R-:W-:Y:S01]  /*03b0*/  UMOV UR70, 0x400 ;  /* 0x0000040000467882 */ /* 0x000fe20000000000 */
[----:B------:R-:W-:Y:S01]  /*03c0*/  R2UR UR5, R79 ;  /* 0x000000004f0572ca */ /* 0x000fe200000e0000 */
[----:B------:R-:W-:Y:S01]  /*03d0*/  S2UR UR9, SR_CTAID.Z ;  /* 0x00000000000979c3 */ /* 0x000fe20000002700 */
[----:B------:R-:W1:Y:S01]  /*03e0*/  I2F.RP R2, R7 ;  /* 0x0000000700027306 */ /* 0x000e620000209400 */
[----:B------:R-:W-:Y:S01]  /*03f0*/  IABS R8, UR11 ;  /* 0x0000000b00087c13 */ /* 0x000fe20008000000 */
[----:B------:R-:W2:Y:S01]  /*0400*/  LDCU.64 UR6, c[0x0][0x3f0] ;  /* 0x00007e00ff0677ac */ /* 0x000ea20008000a00 */
[----:B------:R-:W-:Y:S01]  /*0410*/  R2UR UR10, R83 ;  /* 0x00000000530a72ca */ /* 0x000fe200000e0000 */
[----:B------:R-:W-:Y:S01]  /*0420*/  VIADD R70, R69, 0xffffff00 ;  /* 0xffffff0045467836 */ /* 0x000fe20000000000 */
[----:B------:R-:W-:Y:S01]  /*0430*/  BSSY.RECONVERGENT B0, `(.L_x_2) ;  /* 0x000003e000007945 */ /* 0x000fe20003800200 */
[----:B------:R-:W-:Y:S01]  /*0440*/  IMAD.MOV R8, RZ, RZ, -R8 ;  /* 0x000000ffff087224 */ /* 0x000fe200078e0a08 */
[----:B------:R-:W-:Y:S01]  /*0450*/  S2UR UR12, SR_CTAID.Y ;  /* 0x00000000000c79c3 */ /* 0x000fe20000002600 */
[----:B------:R-:W-:-:S03]  /*0460*/  UMOV UR13, 0x300 ;  /* 0x00000300000d7882 */ /* 0x000fc60000000000 */
[----:B------:R-:W-:Y:S01]  /*0470*/  USHF.R.S32.HI UR4, URZ, 0x1f, UR5 ;  /* 0x0000001fff047899 */ /* 0x000fe20008011405 */
[----:B-1----:R-:W1:Y:S03]  /*0480*/  MUFU.RCP R2, R2 ;  /* 0x0000000200027308 */ /* 0x002e660000001000 */
[----:B------:R-:W-:Y:S01]  /*0490*/  ULEA.HI UR4, UR4, UR5, URZ, 0x7 ;  /* 0x0000000504047291 */ /* 0x000fe2000f8f38ff */
[----:B------:R-:W3:Y:S03]  /*04a0*/  S2UR UR8, SR_CTAID.X ;  /* 0x00000000000879c3 */ /* 0x000ee60000002500 */
[----:B------:R-:W-:-:S06]  /*04b0*/  USHF.R.S32.HI UR5, URZ, 0x7, UR4 ;  /* 0x00000007ff057899 */ /* 0x000fcc0008011404 */
[----:B------:R-:W-:Y:S01]  /*04c0*/  IMAD R0, R67, UR5, RZ ;  /* 0x0000000543007c24 */ /* 0x000fe2000f8e02ff */
[----:B------:R-:W4:Y:S01]  /*04d0*/  S2UR UR4, SR_CgaCtaId ;  /* 0x00000000000479c3 */ /* 0x000f220000008800 */
[----:B-1----:R-:W-:-:S03]  /*04e0*/  VIADD R4, R2, 0xffffffe ;  /* 0x0ffffffe02047836 */ /* 0x002fc60000000000 */
[----:B------:R-:W-:Y:S01]  /*04f0*/  IABS R2, R0 ;  /* 0x0000000000027213 */ /* 0x000fe20000000000 */
[----:B------:R1:W5:Y:S01]  /*0500*/  F2I.FTZ.U32.TRUNC.NTZ R5, R4 ;  /* 0x0000000400057305 */ /* 0x000362000021f000 */
[----:B---3--:R-:W-:Y:S01]  /*0510*/  MOV R68, UR8 ;  /* 0x0000000800447c02 */ /* 0x008fe20008000f00 */
[----:B-1----:R-:W-:Y:S01]  /*0520*/  IMAD.MOV.U32 R4, RZ, RZ, RZ ;  /* 0x000000ffff047224 */ /* 0x002fe200078e00ff */
[----:B-----5:R-:W-:Y:S01]  /*0530*/  IADD3 R6, PT, PT, RZ, -R5, RZ ;  /* 0x80000005ff067210 */ /* 0x020fe20007ffe0ff */
[----:B----4-:R-:W-:Y:S02]  /*0540*/  ULEA UR70, UR4, UR70, 0x18 ;  /* 0x0000004604467291 */ /* 0x010fe4000f8ec0ff */
[----:B------:R-:W-:Y:S02]  /*0550*/  UIMAD UR4, UR9, UR10, UR12 ;  /* 0x0000000a090472a4 */ /* 0x000fe4000f8e020c */
[----:B------:R-:W-:Y:S01]  /*0560*/  IMAD R9, R6, R7, RZ ;  /* 0x0000000706097224 */ /* 0x000fe200078e02ff */
[----:B------:R-:W-:-:S02]  /*0570*/  UIADD3 UR16, UPT, UPT, UR70, 0x34000, URZ ;  /* 0x0003400046107890 */ /* 0x000fc4000fffe0ff */
[----:B------:R-:W-:Y:S01]  /*0580*/  UIMAD UR14, UR4, UR11, UR8 ;  /* 0x0000000b040e72a4 */ /* 0x000fe2000f8e0208 */
[----:B------:R-:W-:Y:S01]  /*0590*/  IMAD.HI.U32 R4, R5, R9, R4 ;  /* 0x0000000905047227 */ /* 0x000fe200078e0004 */
[----:B------:R-:W1:Y:S01]  /*05a0*/  LDS R6, [UR70+0x38000] ;  /* 0x03800046ff067984 */ /* 0x000e620008000800 */
[----:B------:R-:W-:Y:S01]  /*05b0*/  UMOV UR4, URZ ;  /* 0x000000ff00047c82 */ /* 0x000fe20008000000 */
[----:B------:R-:W-:Y:S01]  /*05c0*/  UIMAD UR13, UR14, UR13, 0x100 ;  /* 0x000001000e0d74a4 */ /* 0x000fe2000f8e020d */
[----:B------:R-:W-:Y:S01]  /*05d0*/  IMAD.MOV.U32 R5, RZ, RZ, R2 ;  /* 0x000000ffff057224 */ /* 0x000fe200078e0002 */
[----:B------:R-:W-:Y:S02]  /*05e0*/  MOV R2, R8 ;  /* 0x0000000800027202 */ /* 0x000fe40000000f00 */
[----:B--2---:R-:W-:Y:S01]  /*05f0*/  UIADD3 UR12, UP0, UPT, UR13, UR6, URZ ;  /* 0x000000060d0c7290 */ /* 0x004fe2000ff1e0ff */
[----:B------:R-:W-:-:S03]  /*0600*/  IMAD.HI.U32 R4, R4, R5, RZ ;  /* 0x0000000504047227 */ /* 0x000fc600078e00ff */
[----:B------:R-:W-:Y:S01]  /*0610*/  ULEA.HI.X.SX32 UR13, UR13, UR7, 0x1, UP0 ;  /* 0x000000070d0d7291 */ /* 0x000fe200080f0eff */
[----:B------:R-:W-:-:S05]  /*0620*/  IMAD R2, R4, R2, R5 ;  /* 0x0000000204027224 */ /* 0x000fca00078e0205 */
[----:B------:R-:W-:-:S13]  /*0630*/  ISETP.GT.U32.AND P1, PT, R7, R2, PT ;  /* 0x000000020700720c */ /* 0x000fda0003f24070 */
[----:B------:R-:W-:Y:S02]  /*0640*/  @!P1 IMAD.IADD R2, R2, 0x1, -R7 ;  /* 0x0000000102029824 */ /* 0x000fe400078e0a07 */
[----:B------:R-:W-:Y:S01]  /*0650*/  @!P1 VIADD R4, R4, 0x1 ;  /* 0x0000000104049836 */ /* 0x000fe20000000000 */
[----:B------:R-:W-:Y:S02]  /*0660*/  ISETP.NE.AND P1, PT, RZ, UR11, PT ;  /* 0x0000000bff007c0c */ /* 0x000fe4000bf25270 */
[----:B------:R-:W-:Y:S02]  /*0670*/  ISETP.GE.U32.AND P0, PT, R2, R7, PT ;  /* 0x000000070200720c */ /* 0x000fe40003f06070 */
[----:B------:R-:W2:Y:S01]  /*0680*/  LDS R7, [UR70+0x38008] ;  /* 0x03800846ff077984 */ /* 0x000ea20008000800 */
[----:B------:R-:W-:Y:S02]  /*0690*/  LOP3.LUT R2, R0, UR11, RZ, 0x3c, !PT ;  /* 0x0000000b00027c12 */ /* 0x000fe4000f8e3cff */
[----:B-1----:R-:W-:Y:S01]  /*06a0*/  R2UR UR9, R6 ;  /* 0x00000000060972ca */ /* 0x002fe200000e0000 */
[----:B------:R-:W-:Y:S01]  /*06b0*/  BAR.SYNC.DEFER_BLOCKING 0x1 ;  /* 0x0040000000007b1d */ /* 0x000fe20000010000 */
[----:B------:R-:W-:-:S06]  /*06c0*/  ISETP.GE.AND P2, PT, R2, RZ, PT ;  /* 0x000000ff0200720c */ /* 0x000fcc0003f46270 */
[----:B------:R-:W-:Y:S01]  /*06d0*/  @P0 VIADD R4, R4, 0x1 ;  /* 0x0000000104040836 */ /* 0x000fe20000000000 */
[----:B------:R-:W-:-:S06]  /*06e0*/  LEA R2, R69, UR16, 0x2 ;  /* 0x0000001045027c11 */ /* 0x000fcc000f8e10ff */
[----:B------:R-:W-:Y:S01]  /*06f0*/  @!P2 IMAD.MOV R4, RZ, RZ, -R4 ;  /* 0x000000ffff04a224 */ /* 0x000fe200078e0a04 */
[----:B------:R-:W-:Y:S02]  /*0700*/  @!P1 LOP3.LUT R4, RZ, UR11, RZ, 0x33, !PT ;  /* 0x0000000bff049c12 */ /* 0x000fe4000f8e33ff */
[C---:B------:R-:W-:Y:S02]  /*0710*/  ISETP.GE.AND P1, PT, R70.reuse, 0x20, PT ;  /* 0x000000204600780c */ /* 0x040fe40003f26270 */
[----:B------:R-:W-:Y:S01]  /*0720*/  ISETP.NE.AND P2, PT, R70, RZ, PT ;  /* 0x000000ff4600720c */ /* 0x000fe20003f45270 */
[----:B------:R-:W-:Y:S01]  /*0730*/  IMAD.MOV R5, RZ, RZ, -R4 ;  /* 0x000000ffff057224 */ /* 0x000fe200078e0a04 */
[----:B------:R-:W-:-:S03]  /*0740*/  IADD3 R61, PT, PT, R4, 0x1, RZ ;  /* 0x00000001043d7810 */ /* 0x000fc60007ffe0ff */
[----:B------:R-:W-:-:S05]  /*0750*/  IMAD R0, R5, UR11, R0 ;  /* 0x0000000b05007c24 */ /* 0x000fca000f8e0200 */
[----:B------:R-:W-:Y:S01]  /*0760*/  ISETP.LE.AND P0, PT, R0, UR8, PT ;  /* 0x0000000800007c0c */ /* 0x000fe2000bf03270 */
[----:B------:R1:W-:Y:S01]  /*0770*/  @!P1 STS [R2+-0x400], RZ ;  /* 0xfffc00ff02009388 */ /* 0x0003e20000000800 */
[----:B--2---:R-:W-:Y:S01]  /*0780*/  R2UR UR10, R7 ;  /* 0x00000000070a72ca */ /* 0x004fe200000e0000 */
[----:B------:R-:W-:Y:S01]  /*0790*/  NOP ;  /* 0x0000000000007918 */ /* 0x000fe20000000000 */
[----:B------:R-:W-:-:S13]  /*07a0*/  @P2 BRA `(.L_x_3) ;  /* 0x0000000000182947 */ /* 0x000fda0003800000 */
[----:B------:R-:W2:Y:S01]  /*07b0*/  LDS R0, [UR16+0x8] ;  /* 0x00000810ff007984 */ /* 0x000ea20008000800 */
[----:B------:R-:W3:Y:S01]  /*07c0*/  LDC.64 R6, c[0x0][0x380] ;  /* 0x0000e000ff067b82 */ /* 0x000ee20000000a00 */
[----:B------:R-:W-:Y:S02]  /*07d0*/  IMAD.MOV.U32 R5, RZ, RZ, 0x70 ;  /* 0x00000070ff057424 */ /* 0x000fe400078e00ff */
[----:B---3--:R3:W-:Y:S03]  /*07e0*/  STS.64 [UR16], R6 ;  /* 0x00000006ff007988 */ /* 0x0087e60008000a10 */
[----:B--2---:R-:W-:-:S05]  /*07f0*/  LOP3.LUT R0, R0, 0x10, R5, 0xd8, !PT ;  /* 0x0000001000007812 */ /* 0x004fca00078ed805 */
[----:B------:R3:W-:Y:S02]  /*0800*/  STS [UR16+0x8], R0 ;  /* 0x00000800ff007988 */ /* 0x0007e40008000810 */
.L_x_3:
[----:B------:R-:W-:Y:S05]  /*0810*/  BSYNC.RECONVERGENT B0 ;  /* 0x0000000000007941 */ /* 0x000fea0003800200 */
.L_x_2:
[----:B------:R-:W-:Y:S04]  /*0820*/  BSSY.RECONVERGENT B0, `(.L_x_4) ;  /* 0x0000036000007945 */ /* 0x000fe80003800200 */
[----:B------:R-:W-:Y:S01]  /*0830*/  BSSY.RELIABLE B1, `(.L_x_5) ;  /* 0x0000031000017945 */ /* 0x000fe20003800100 */
[----:B------:R-:W-:-:S03]  /*0840*/  @P0 IMAD.MOV R61, RZ, RZ, R4 ;  /* 0x000000ffff3d0224 */ /* 0x000fc600078e0204 */
[----:B------:R-:W-:Y:S05]  /*0850*/  @P2 BRA `(.L_x_6) ;  /* 0x0000000000242947 */ /* 0x000fea0003800000 */
[----:B---3--:R-:W2:Y:S01]  /*0860*/  LDS R0, [UR16+0x34] ;  /* 0x00003410ff007984 */ /* 0x008ea20008000800 */
[----:B------:R-:W-:-:S05]  /*0870*/  IMAD.MOV.U32 R5, RZ, RZ, 0x3f000000 ;  /* 0x3f000000ff057424 */ /* 0x000fca00078e00ff */
[----:B--2---:R-:W-:-:S05]  /*0880*/  LOP3.LUT R0, R0, 0xff000000, R5, 0xb8, !PT ;  /* 0xff00000000007812 */ /* 0x004fca00078eb805 */
[----:B------:R2:W-:Y:S01]  /*0890*/  STS [UR16+0x34], R0 ;  /* 0x00003400ff007988 */ /* 0x0005e20008000810 */
[----:B------:R-:W-:Y:S05]  /*08a0*/  @P2 BRA `(.L_x_7) ;  /* 0x00000000001c2947 */ /* 0x000fea0003800000 */
[----:B------:R-:W3:Y:S01]  /*08b0*/  LDS R5, [UR16+0x38] ;  /* 0x00003810ff057984 */ /* 0x000ee20008000800 */
[----:B--2---:R-:W-:-:S05]  /*08c0*/  HFMA2 R0, -RZ, RZ, 0, 3.755092620849609375e-06 ;  /* 0x0000003fff007431 */ /* 0x004fca00000001ff */
[----:B---3--:R-:W-:-:S05]  /*08d0*/  LOP3.LUT R0, R5, 0xff, R0, 0xb8, !PT ;  /* 0x000000ff05007812 */ /* 0x008fca00078eb800 */
[----:B------:R2:W-:Y:S02]  /*08e0*/  STS [UR16+0x38], R0 ;  /* 0x00003800ff007988 */ /* 0x0005e40008000810 */
.L_x_6:
[----:B------:R-:W-:Y:S05]  /*08f0*/  @P2 BRA `(.L_x_8) ;  /* 0x0000000000182947 */ /* 0x000fea0003800000 */
[----:B--23--:R-:W-:-:S05]  /*0900*/  IMAD.MOV.U32 R0, RZ, RZ, 0x7f ;  /* 0x0000007fff007424 */ /* 0x00cfca00078e00ff */
[----:B------:R3:W-:Y:S02]  /*0910*/  STS [UR16+0x20], R0 ;  /* 0x00002000ff007988 */ /* 0x0007e40008000810 */
.L_x_7:
[----:B------:R-:W-:Y:S05]  /*0920*/  @P2 BRA `(.L_x_9) ;  /* 0x0000000000242947 */ /* 0x000fea0003800000 */
[----:B--23--:R-:W2:Y:S02]  /*0930*/  LDC R0, c[0x0][0x3e8] ;  /* 0x0000fa00ff007b82 */ /* 0x00cea40000000800 */
[----:B--2---:R-:W-:-:S05]  /*0940*/  IMAD R0, R67, R0, -0x1 ;  /* 0xffffffff43007424 */ /* 0x004fca00078e0200 */
[----:B------:R4:W-:Y:S02]  /*0950*/  STS [UR16+0x24], R0 ;  /* 0x00002400ff007988 */ /* 0x0009e40008000810 */
.L_x_8:
[----:B------:R-:W-:Y:S05]  /*0960*/  @P2 BRA `(.L_x_10) ;  /* 0x0000000000242947 */ /* 0x000fea0003800000 */
[----:B--234-:R-:W2:Y:S01]  /*0970*/  LDS R0, [UR16+0x1c] ;  /* 0x00001c10ff007984 */ /* 0x01cea20008000800 */
[----:B------:R-:W-:-:S05]  /*0980*/  IMAD.MOV.U32 R4, RZ, RZ, 0x10 ;  /* 0x00000010ff047424 */ /* 0x000fca00078e00ff */
[----:B------:R4:W-:Y:S01]  /*0990*/  STS [UR16+0xc], R4 ;  /* 0x00000c04ff007988 */ /* 0x0009e20008000810 */
[----:B--2---:R-:W-:-:S05]  /*09a0*/  LOP3.LUT R0, R0, 0xf, RZ, 0xb8, !PT ;  /* 0x0000000f00007812 */ /* 0x004fca00078eb8ff */
[----:B------:R4:W-:Y:S02]  /*09b0*/  STS [UR16+0x1c], R0 ;  /* 0x00001c00ff007988 */ /* 0x0009e40008000810 */
.L_x_9:
[----:B------:R-:W-:Y:S05]  /*09c0*/  @P2 BRA `(.L_x_11) ;  /* 0x00000000001c2947 */ /* 0x000fea0003800000 */
[----:B--234-:R-:W2:Y:S02]  /*09d0*/  LDS R0, [UR16+0x34] ;  /* 0x00003410ff007984 */ /* 0x01cea40008000800 */
[----:B--2---:R-:W-:-:S05]  /*09e0*/  LOP3.LUT R0, R0, 0x7, RZ, 0xb8, !PT ;  /* 0x0000000700007812 */ /* 0x004fca00078eb8ff */
[----:B------:R2:W-:Y:S02]  /*09f0*/  STS [UR16+0x34], R0 ;  /* 0x00003400ff007988 */ /* 0x0005e40008000810 */
.L_x_10:
[----:B------:R-:W-:Y:S05]  /*0a00*/  @P2 BRA `(.L_x_12) ;  /* 0x0000000000202947 */ /* 0x000fea0003800000 */
[----:B--234-:R-:W2:Y:S02]  /*0a10*/  LDS R0, [UR16+0x34] ;  /* 0x00003410ff007984 */ /* 0x01cea40008000800 */
[----:B--2---:R-:W-:-:S05]  /*0a20*/  LOP3.LUT R0, R0, 0x38, RZ, 0xb8, !PT ;  /* 0x0000003800007812 */ /* 0x004fca00078eb8ff */
[----:B------:R2:W-:Y:S02]  /*0a30*/  STS [UR16+0x34], R0 ;  /* 0x00003400ff007988 */ /* 0x0005e40008000810 */
.L_x_11:
[----:B------:R-:W-:Y:S05]  /*0a40*/  @P2 BRA `(.L_x_13) ;  /* 0x0000000000202947 */ /* 0x000fea0003800000 */
[----:B--234-:R-:W2:Y:S01]  /*0a50*/  LDS R0, [UR16+0x8] ;  /* 0x00000810ff007984 */ /* 0x01cea20008000800 */
[----:B------:R-:W-:-:S05]  /*0a60*/  IMAD.MOV.U32 R5, RZ, RZ, 0x780 ;  /* 0x00000780ff057424 */ /* 0x000fca00078e00ff */
[----:B--2---:R-:W-:-:S05]  /*0a70*/  LOP3.LUT R0, R0, 0x500, R5, 0xd8, !PT ;  /* 0x0000050000007812 */ /* 0x004fca00078ed805 */
[----:B------:R2:W-:Y:S02]  /*0a80*/  STS [UR16+0x8], R0 ;  /* 0x00000800ff007988 */ /* 0x0005e40008000810 */
.L_x_12:
[----:B------:R-:W-:Y:S05]  /*0a90*/  @P2 BRA `(.L_x_14) ;  /* 0x0000000000282947 */ /* 0x000fea0003800000 */
[----:B--234-:R-:W2:Y:S02]  /*0aa0*/  LDS R0, [UR16+0x8] ;  /* 0x00000810ff007984 */ /* 0x01cea40008000800 */
[----:B--2---:R-:W-:-:S05]  /*0ab0*/  LOP3.LUT R0, R0, 0x1800, RZ, 0xb8, !PT ;  /* 0x0000180000007812 */ /* 0x004fca00078eb8ff */
[----:B------:R2:W-:Y:S02]  /*0ac0*/  STS [UR16+0x8], R0 ;  /* 0x00000800ff007988 */ /* 0x0005e40008000810 */
.L_x_13:
[----:B------:R-:W-:Y:S05]  /*0ad0*/  @P2 BREAK.RELIABLE B1 ;  /* 0x0000000000012942 */ /* 0x000fea0003800100 */
[----:B------:R-:W-:Y:S05]  /*0ae0*/  @P2 BRA `(.L_x_15) ;  /* 0x0000000000242947 */ /* 0x000fea0003800000 */
[----:B------:R-:W5:Y:S01]  /*0af0*/  LDS R5, [UR16+0x8] ;  /* 0x00000810ff057984 */ /* 0x000f620008000800 */
[----:B--234-:R-:W-:-:S04]  /*0b00*/  MOV R0, 0x6000 ;  /* 0x0000600000007802 */ /* 0x01cfc80000000f00 */
[----:B-----5:R-:W-:-:S04]  /*0b10*/  LOP3.LUT R0, R5, 0x6000, R0, 0xd8, !PT ;  /* 0x0000600005007812 */ /* 0x020fc800078ed800 */
[----:B------:R-:W-:-:S05]  /*0b20*/  LOP3.LUT R0, R0, 0x400000, RZ, 0xb8, !PT ;  /* 0x0040000000007812 */ /* 0x000fca00078eb8ff */
[----:B------:R2:W-:Y:S02]  /*0b30*/  STS [UR16+0x8], R0 ;  /* 0x00000800ff007988 */ /* 0x0005e40008000810 */
.L_x_14:
[----:B------:R-:W-:Y:S05]  /*0b40*/  BSYNC.RELIABLE B1 ;  /* 0x0000000000017941 */ /* 0x000fea0003800100 */
.L_x_5:
[----:B--234-:R-:W2:Y:S02]  /*0b50*/  @!P2 LDS R0, [UR16+0x8] ;  /* 0x00000810ff00a984 */ /* 0x01cea40008000800 */
[----:B--2---:R-:W-:-:S05]  /*0b60*/  @!P2 LOP3.LUT R0, R0, 0x8000, RZ, 0xb8, !PT ;  /* 0x000080000000a812 */ /* 0x004fca00078eb8ff */
[----:B------:R2:W-:Y:S02]  /*0b70*/  @!P2 STS [UR16+0x8], R0 ;  /* 0x00000800ff00a988 */ /* 0x0005e40008000810 */
.L_x_15:
[----:B------:R-:W-:Y:S05]  /*0b80*/  BSYNC.RECONVERGENT B0 ;  /* 0x0000000000007941 */ /* 0x000fea0003800200 */
.L_x_4:
[----:B------:R-:W-:Y:S05]  /*0b90*/  WARPSYNC.ALL ;  /* 0x0000000000007948 */ /* 0x000fea0003800000 */
[----:B------:R-:W-:Y:S01]  /*0ba0*/  NOP ;  /* 0x0000000000007918 */ /* 0x000fe20000000000 */
[----:B------:R-:W-:Y:S05]  /*0bb0*/  @P1 BRA `(.L_x_16) ;  /* 0x0000000000301947 */ /* 0x000fea0003800000 */
[----:B--234-:R-:W2:Y:S01]  /*0bc0*/  S2R R0, SR_LANEID ;  /* 0x0000000000007919 */ /* 0x01cea20000000000 */
[----:B------:R-:W-:Y:S05]  /*0bd0*/  WARPSYNC.ALL ;  /* 0x0000000000007948 */ /* 0x000fea0003800000 */
[----:B------:R-:W-:Y:S01]  /*0be0*/  NOP ;  /* 0x0000000000007918 */ /* 0x000fe20000000000 */
[----:B--2---:R-:W-:-:S05]  /*0bf0*/  IMAD.SHL.U32 R0, R0, 0x4, RZ ;  /* 0x0000000400007824 */ /* 0x004fca00078e00ff */
[----:B------:R-:W2:Y:S01]  /*0c00*/  LDS R7, [R0+UR16] ;  /* 0x0000001000077984 */ /* 0x000ea20008000800 */
[----:B------:R-:W-:-:S05]  /*0c10*/  IADD3 R4, P0, PT, R0, UR12, RZ ;  /* 0x0000000c00047c10 */ /* 0x000fca000ff1e0ff */
[----:B------:R-:W-:-:S05]  /*0c20*/  IMAD.X R5, RZ, RZ, UR13, P0 ;  /* 0x0000000dff057e24 */ /* 0x000fca00080e06ff */
[----:B--2---:R2:W5:Y:S01]  /*0c30*/  ATOMG.E.EXCH.STRONG.GPU PT, RZ, [R4], R7 ;  /* 0x0000000704ff73a8 */ /* 0x00456200041ee100 */
[----:B------:R-:W-:-:S04]  /*0c40*/  DEPBAR {5,4,3,2,1,0} ;  /* 0x0000003f0000791a */ /* 0x000fc80000000000 */
[----:B------:R-:W3:Y:S02]  /*0c50*/  CCTL.E.C.LDCU.IV.DEEP [UR12] ;  /* 0x000000000c007540 */ /* 0x000ee40009c08000 */
[----:B---3--:R2:W-:Y:S01]  /*0c60*/  UTMACCTL.IV [UR12] ;  /* 0x000000000c0079b9 */ /* 0x0085e20008000000 */
[----:B------:R-:W-:Y:S01]  /*0c70*/  NOP ;  /* 0x0000000000007918 */ /* 0x000fe20000000000 */
.L_x_16:
[----:B------:R-:W-:Y:S05]  /*0c80*/  WARPSYNC.ALL ;  /* 0x0000000000007948 */ /* 0x000fea0003800000 */
[----:B------:R-:W-:Y:S01]  /*0c90*/  NOP ;  /* 0x0000000000007918 */ /* 0x000fe20000000000 */
[----:B-----5:R-:W-:Y:S06]  /*0ca0*/  BAR.SYNC.DEFER_BLOCKING 0x2, 0x100 ;  /* 0x0084000000007b1d */ /* 0x020fec0000010000 */
[----:B------:R-:W-:Y:S01]  /*0cb0*/  UMOV UR15, 0x300 ;  /* 0x00000300000f7882 */ /* 0x000fe20000000000 */
[----:B------:R-:W-:Y:S01]  /*0cc0*/  BSSY.RECONVERGENT B0, `(.L_x_17) ;  /* 0x000000e000007945 */ /* 0x000fe20003800200 */
[----:B------:R-:W-:-:S04]  /*0cd0*/  UIMAD UR15, UR14, UR15, 0x180 ;  /* 0x000001800e0f74a4 */ /* 0x000fc8000f8e020f */
[----:B------:R-:W-:-:S04]  /*0ce0*/  UIADD3 UR14, UP0, UPT, UR15, UR6, URZ ;  /* 0x000000060f0e7290 */ /* 0x000fc8000ff1e0ff */
[----:B------:R-:W-:Y:S01]  /*0cf0*/  ULEA.HI.X.SX32 UR15, UR15, UR7, 0x1, UP0 ;  /* 0x000000070f0f7291 */ /* 0x000fe200080f0eff */
[----:B------:R-:W-:Y:S06]  /*0d00*/  BAR.SYNC.DEFER_BLOCKING 0x2, 0x100 ;  /* 0x0084000000007b1d */ /* 0x000fec0000010000 */
[----:B------:R1:W-:Y:S01]  /*0d10*/  @!P1 STS [R2+-0x400], RZ ;  /* 0xfffc00ff02009388 */ /* 0x0003e20000000800 */
[----:B------:R-:W-:Y:S01]  /*0d20*/  NOP ;  /* 0x0000000000007918 */ /* 0x000fe20000000000 */
[----:B------:R-:W-:Y:S05]  /*0d30*/  @P2 BRA `(.L_x_18) ;  /* 0x0000000000182947 */ /* 0x000fea0003800000 */
[----:B--234-:R-:W2:Y:S01]  /*0d40*/  LDS R0, [UR16+0x8] ;  /* 0x00000810ff007984 */ /* 0x01cea20008000800 */
[----:B------:R-:W3:Y:S01]  /*0d50*/  LDC.64 R6, c[0x0][0x3a8] ;  /* 0x0000ea00ff067b82 */ /* 0x000ee20000000a00 */
[----:B------:R-:W-:Y:S02]  /*0d60*/  IMAD.MOV.U32 R5, RZ, RZ, 0x70 ;  /* 0x00000070ff057424 */ /* 0x000fe400078e00ff */
[----:B---3--:R3:W-:Y:S03]  /*0d70*/  STS.64 [UR16], R6 ;  /* 0x00000006ff007988 */ /* 0x0087e60008000a10 */
[----:B--2---:R-:W-:-:S05]  /*0d80*/  LOP3.LUT R0, R0, 0x10, R5, 0xd8, !PT ;  /* 0x0000001000007812 */ /* 0x004fca00078ed805 */
[----:B------:R3:W-:Y:S02]  /*0d90*/  STS [UR16+0x8], R0 ;  /* 0x00000800ff007988 */ /* 0x0007e40008000810 */
.L_x_18:
[----:B--2---:R-:W-:Y:S05]  /*0da0*/  BSYNC.RECONVERGENT B0 ;  /* 0x0000000000007941 */ /* 0x004fea0003800200 */
.L_x_17:
[----:B------:R-:W-:Y:S04]  /*0db0*/  BSSY.RECONVERGENT B0, `(.L_x_19) ;  /* 0x0000035000007945 */ /* 0x000fe80003800200 */
[----:B------:R-:W-:Y:S04]  /*0dc0*/  BSSY.RELIABLE B1, `(.L_x_20) ;  /* 0x0000030000017945 */ /* 0x000fe80003800100 */
[----:B------:R-:W-:Y:S05]  /*0dd0*/  @P2 BRA `(.L_x_21) ;  /* 0x0000000000242947 */ /* 0x000fea0003800000 */
[----:B---34-:R-:W2:Y:S01]  /*0de0*/  LDS R0, [UR16+0x34] ;  /* 0x00003410ff007984 */ /* 0x018ea20008000800 */
[----:B------:R-:W-:-:S05]  /*0df0*/  HFMA2 R5, -RZ, RZ, 1.75, 0 ;  /* 0x3f000000ff057431 */ /* 0x000fca00000001ff */
[----:B--2---:R-:W-:-:S05]  /*0e00*/  LOP3.LUT R0, R0, 0xff000000, R5, 0xb8, !PT ;  /* 0xff00000000007812 */ /* 0x004fca00078eb805 */
[----:B------:R2:W-:Y:S01]  /*0e10*/  STS [UR16+0x34], R0 ;  /* 0x00003400ff007988 */ /* 0x0005e20008000810 */
[----:B------:R-:W-:Y:S05]  /*0e20*/  @P2 BRA `(.L_x_22) ;  /* 0x00000000001c2947 */ /* 0x000fea0003800000 */
[----:B--2---:R-:W2:Y:S01]  /*0e30*/  LDS R0, [UR16+0x38] ;  /* 0x00003810ff007984 */ /* 0x004ea20008000800 */
[----:B------:R-:W-:-:S05]  /*0e40*/  IMAD.MOV.U32 R5, RZ, RZ, 0x3f ;  /* 0x0000003fff057424 */ /* 0x000fca00078e00ff */
[----:B--2---:R-:W-:-:S05]  /*0e50*/  LOP3.LUT R0, R0, 0xff, R5, 0xb8, !PT ;  /* 0x000000ff00007812 */ /* 0x004fca00078eb805 */
[----:B------:R2:W-:Y:S02]  /*0e60*/  STS [UR16+0x38], R0 ;  /* 0x00003800ff007988 */ /* 0x0005e40008000810 */
.L_x_21:
[----:B------:R-:W-:Y:S05]  /*0e70*/  @P2 BRA `(.L_x_23) ;  /* 0x0000000000182947 */ /* 0x000fea0003800000 */
[----:B--234-:R-:W-:-:S05]  /*0e80*/  IMAD.MOV.U32 R0, RZ, RZ, 0x7f ;  /* 0x0000007fff007424 */ /* 0x01cfca00078e00ff */
[----:B------:R3:W-:Y:S02]  /*0e90*/  STS [UR16+0x20], R0 ;  /* 0x00002000ff007988 */ /* 0x0007e40008000810 */
.L_x_22:
[----:B------:R-:W-:Y:S05]  /*0ea0*/  @P2 BRA `(.L_x_24) ;  /* 0x0000000000242947 */ /* 0x000fea0003800000 */
[----:B--23--:R-:W2:Y:S02]  /*0eb0*/  LDC R0, c[0x0][0x3e8] ;  /* 0x0000fa00ff007b82 */ /* 0x00cea40000000800 */
[----:B--2---:R-:W-:-:S05]  /*0ec0*/  IMAD R0, R67, R0, -0x1 ;  /* 0xffffffff43007424 */ /* 0x004fca00078e0200 */
[----:B------:R2:W-:Y:S02]  /*0ed0*/  STS [UR16+0x24], R0 ;  /* 0x00002400ff007988 */ /* 0x0005e40008000810 */
.L_x_23:
[----:B------:R-:W-:Y:S05]  /*0ee0*/  @P2 BRA `(.L_x_25) ;  /* 0x0000000000242947 */ /* 0x000fea0003800000 */
[----:B--234-:R-:W2:Y:S01]  /*0ef0*/  LDS R0, [UR16+0x1c] ;  /* 0x00001c10ff007984 */ /* 0x01cea20008000800 */
[----:B------:R-:W-:-:S05]  /*0f00*/  IMAD.MOV.U32 R4, RZ, RZ, 0x10 ;  /* 0x00000010ff047424 */ /* 0x000fca00078e00ff */
[----:B------:R4:W-:Y:S01]  /*0f10*/  STS [UR16+0xc], R4 ;  /* 0x00000c04ff007988 */ /* 0x0009e20008000810 */
[----:B--2---:R-:W-:-:S05]  /*0f20*/  LOP3.LUT R0, R0, 0xf, RZ, 0xb8, !PT ;  /* 0x0000000f00007812 */ /* 0x004fca00078eb8ff */
[----:B------:R4:W-:Y:S02]  /*0f30*/  STS [UR16+0x1c], R0 ;  /* 0x00001c00ff007988 */ /* 0x0009e40008000810 */
.L_x_24:
[----:B------:R-:W-:Y:S05]  /*0f40*/  @P2 BRA `(.L_x_26) ;  /* 0x00000000001c2947 */ /* 0x000fea0003800000 */
[----:B--234-:R-:W2:Y:S02]  /*0f50*/  LDS R0, [UR16+0x34] ;  /* 0x00003410ff007984 */ /* 0x01cea40008000800 */
[----:B--2---:R-:W-:-:S05]  /*0f60*/  LOP3.LUT R0, R0, 0x7, RZ, 0xb8, !PT ;  /* 0x0000000700007812 */ /* 0x004fca00078eb8ff */
[----:B------:R2:W-:Y:S02]  /*0f70*/  STS [UR16+0x34], R0 ;  /* 0x00003400ff007988 */ /* 0x0005e40008000810 */
.L_x_25:
[----:B------:R-:W-:Y:S05]  /*0f80*/  @P2 BRA `(.L_x_27) ;  /* 0x0000000000202947 */ /* 0x000fea0003800000 */
[----:B--234-:R-:W2:Y:S02]  /*0f90*/  LDS R0, [UR16+0x34] ;  /* 0x00003410ff007984 */ /* 0x01cea40008000800 */
[----:B--2---:R-:W-:-:S05]  /*0fa0*/  LOP3.LUT R0, R0, 0x38, RZ, 0xb8, !PT ;  /* 0x0000003800007812 */ /* 0x004fca00078eb8ff */
[----:B------:R2:W-:Y:S02]  /*0fb0*/  STS [UR16+0x34], R0 ;  /* 0x00003400ff007988 */ /* 0x0005e40008000810 */
.L_x_26:
[----:B------:R-:W-:Y:S05]  /*0fc0*/  @P2 BRA `(.L_x_28) ;  /* 0x0000000000202947 */ /* 0x000fea0003800000 */
[----:B--234-:R-:W2:Y:S01]  /*0fd0*/  LDS R0, [UR16+0x8] ;  /* 0x00000810ff007984 */ /* 0x01cea20008000800 */
[----:B------:R-:W-:-:S04]  /*0fe0*/  MOV R5, 0x780 ;  /* 0x0000078000057802 */ /* 0x000fc80000000f00 */
[----:B--2---:R-:W-:-:S05]  /*0ff0*/  LOP3.LUT R0, R0, 0x500, R5, 0xd8, !PT ;  /* 0x0000050000007812 */ /* 0x004fca00078ed805 */
[----:B------:R2:W-:Y:S02]  /*1000*/  STS [UR16+0x8], R0 ;  /* 0x00000800ff007988 */ /* 0x0005e40008000810 */
.L_x_27:
[----:B------:R-:W-:Y:S05]  /*1010*/  @P2 BRA `(.L_x_29) ;  /* 0x0000000000282947 */ /* 0x000fea0003800000 */
[----:B--234-:R-:W2:Y:S02]  /*1020*/  LDS R0, [UR16+0x8] ;  /* 0x00000810ff007984 */ /* 0x01cea40008000800 */
[----:B--2---:R-:W-:-:S05]  /*1030*/  LOP3.LUT R0, R0, 0x1800, RZ, 0xb8, !PT ;  /* 0x0000180000007812 */ /* 0x004fca00078eb8ff */
[----:B------:R2:W-:Y:S02]  /*1040*/  STS [UR16+0x8], R0 ;  /* 0x00000800ff007988 */ /* 0x0005e40008000810 */
.L_x_28:
[----:B------:R-:W-:Y:S05]  /*1050*/  @P2 BREAK.RELIABLE B1 ;  /* 0x0000000000012942 */ /* 0x000fea0003800100 */
[----:B------:R-:W-:Y:S05]  /*1060*/  @P2 BRA `(.L_x_30) ;  /* 0x0000000000242947 */ /* 0x000fea0003800000 */
[----:B--234-:R-:W2:Y:S01]  /*1070*/  LDS R0, [UR16+0x8] ;  /* 0x00000810ff007984 */ /* 0x01cea20008000800 */
[----:B------:R-:W-:-:S05]  /*1080*/  IMAD.MOV.U32 R5, RZ, RZ, 0x6000 ;  /* 0x00006000ff057424 */ /* 0x000fca00078e00ff */
[----:B--2---:R-:W-:-:S04]  /*1090*/  LOP3.LUT R0, R0, 0x6000, R5, 0xd8, !PT ;  /* 0x0000600000007812 */ /* 0x004fc800078ed805 */
[----:B------:R-:W-:-:S05]  /*10a0*/  LOP3.LUT R0, R0, 0x400000, RZ, 0xb8, !PT ;  /* 0x0040000000007812 */ /* 0x000fca00078eb8ff */
[----:B------:R2:W-:Y:S02]  /*10b0*/  STS [UR16+0x8], R0 ;  /* 0x00000800ff007988 */ /* 0x0005e40008000810 */
.L_x_29:
[----:B------:R-:W-:Y:S05]  /*10c0*/  BSYNC.RELIABLE B1 ;  /* 0x0000000000017941 */ /* 0x000fea0003800100 */
.L_x_20:
[----:B--234-:R-:W2:Y:S02]  /*10d0*/  @!P2 LDS R0, [UR16+0x8] ;  /* 0x00000810ff00a984 */ /* 0x01cea40008000800 */
[----:B--2---:R-:W-:-:S05]  /*10e0*/  @!P2 LOP3.LUT R0, R0, 0x8000, RZ, 0xb8, !PT ;  /* 0x000080000000a812 */ /* 0x004fca00078eb8ff */
[----:B------:R2:W-:Y:S02]  /*10f0*/  @!P2 STS [UR16+0x8], R0 ;  /* 0x00000800ff00a988 */ /* 0x0005e40008000810 */
.L_x_30:
[----:B------:R-:W-:Y:S05]  /*1100*/  BSYNC.RECONVERGENT B0 ;  /* 0x0000000000007941 */ /* 0x000fea0003800200 */
.L_x_19:
        /* <DEDUP_REMOVED lines=15> */
.L_x_31:
[----:B------:R-:W-:Y:S01]  /*1200*/  ISETP.GE.AND P0, PT, R61, 0x1, PT ;  /* 0x000000013d00780c */ /* 0x000fe20003f06270 */
[----:B------:R-:W-:Y:S05]  /*1210*/  WARPSYNC.ALL ;  /* 0x0000000000007948 */ /* 0x000fea0003800000 */
[----:B------:R-:W-:Y:S01]  /*1220*/  NOP ;  /* 0x0000000000007918 */ /* 0x000fe20000000000 */
[----:B-----5:R-:W-:Y:S06]  /*1230*/  BAR.SYNC.DEFER_BLOCKING 0x2, 0x100 ;  /* 0x0084000000007b1d */ /* 0x020fec0000010000 */
[----:B------:R-:W-:Y:S05]  /*1240*/  @!P0 BRA `(.L_x_32) ;  /* 0x0000002400fc8947 */ /* 0x000fea0003800000 */
[C---:B------:R-:W-:Y:S01]  /*1250*/  LOP3.LUT R8, R69.reuse, 0x1, RZ, 0xc0, !PT ;  /* 0x0000000145087812 */ /* 0x040fe200078ec0ff */
[----:B------:R-:W-:Y:S01]  /*1260*/  IMAD.SHL.U32 R10, R69, 0x40, RZ ;  /* 0x00000040450a7824 */ /* 0x000fe200078e00ff */
[----:B--2-4-:R-:W-:Y:S01]  /*1270*/  LOP3.LUT R4, R91, 0x120, RZ, 0xc0, !PT ;  /* 0x000001205b047812 */ /* 0x014fe200078ec0ff */
[----:B------:R-:W-:Y:S01]  /*1280*/  IMAD.SHL.U32 R7, R86, 0x2, RZ ;  /* 0x0000000256077824 */ /* 0x000fe200078e00ff */
[----:B---3--:R-:W-:Y:S01]  /*1290*/  IADD3 R0, PT, PT, -R8, RZ, RZ ;  /* 0x000000ff08007210 */ /* 0x008fe20007ffe1ff */
[----:B------:R-:W-:Y:S01]  /*12a0*/  IMAD R38, R90, 0x2, R89 ;  /* 0x000000025a267824 */ /* 0x000fe200078e0259 */
[----:B------:R-:W-:Y:S02]  /*12b0*/  ISETP.NE.U32.AND P0, PT, R8, 0x1, PT ;  /* 0x000000010800780c */ /* 0x000fe40003f05070 */
[----:B------:R-:W-:Y:S02]  /*12c0*/  LOP3.LUT R0, R0, 0x48, RZ, 0xc0, !PT ;  /* 0x0000004800007812 */ /* 0x000fe400078ec0ff */
[----:B------:R-:W-:-:S02]  /*12d0*/  SHF.R.U32.HI R8, RZ, 0x1, R69 ;  /* 0x00000001ff087819 */ /* 0x000fc40000011645 */
[----:B------:R-:W-:Y:S02]  /*12e0*/  LOP3.LUT R5, R0, 0x10, RZ, 0xfc, !PT ;  /* 0x0000001000057812 */ /* 0x000fe400078efcff */
[----:B------:R-:W-:Y:S02]  /*12f0*/  LOP3.LUT R9, R7, 0x1800, R88, 0xf8, !PT ;  /* 0x0000180007097812 */ /* 0x000fe400078ef858 */
[----:B------:R-:W-:Y:S02]  /*1300*/  LOP3.LUT R6, R5, 0x90, R92, 0x78, !PT ;  /* 0x0000009005067812 */ /* 0x000fe400078e785c */
[--C-:B------:R-:W-:Y:S02]  /*1310*/  LOP3.LUT R5, R4, 0x200, R10.reuse, 0xf8, !PT ;  /* 0x0000020004057812 */ /* 0x100fe400078ef80a */
[----:B------:R-:W-:Y:S02]  /*1320*/  LOP3.LUT R6, R6, 0x200, R10, 0xf8, !PT ;  /* 0x0000020006067812 */ /* 0x000fe400078ef80a */
[----:B------:R-:W-:-:S02]  /*1330*/  LOP3.LUT R5, R5, 0x90, R92, 0xf8, !PT ;  /* 0x0000009005057812 */ /* 0x000fc400078ef85c */
[----:B------:R-:W-:Y:S02]  /*1340*/  LOP3.LUT R9, R9, 0x400, R88, 0xf8, !PT ;  /* 0x0000040009097812 */ /* 0x000fe400078ef858 */
[----:B------:R-:W-:Y:S02]  /*1350*/  LOP3.LUT R5, R7, R5, R0, 0x1e, !PT ;  /* 0x0000000507057212 */ /* 0x000fe400078e1e00 */
[----:B------:R-:W-:Y:S02]  /*1360*/  LOP3.LUT R0, R8, 0x30, RZ, 0xc0, !PT ;  /* 0x0000003008007812 */ /* 0x000fe400078ec0ff */
[----:B------:R-:W-:Y:S02]  /*1370*/  SHF.R.U32.HI R8, RZ, 0x7, R69 ;  /* 0x00000007ff087819 */ /* 0x000fe40000011645 */
[----:B------:R-:W-:Y:S02]  /*1380*/  LOP3.LUT R5, R5, 0x400, R88, 0xf8, !PT ;  /* 0x0000040005057812 */ /* 0x000fe400078ef858 */
[----:B------:R-:W-:-:S02]  /*1390*/  LOP3.LUT R6, R6, 0x120, R91, 0xf8, !PT ;  /* 0x0000012006067812 */ /* 0x000fc400078ef85b */
[----:B------:R-:W-:Y:S02]  /*13a0*/  SGXT.U32 R8, R8, 0x1 ;  /* 0x000000010808781a */ /* 0x000fe40000000000 */
[----:B------:R-:W-:Y:S02]  /*13b0*/  LOP3.LUT R5, R5, 0x1800, R88, 0xf8, !PT ;  /* 0x0000180005057812 */ /* 0x000fe400078ef858 */
[----:B------:R-:W-:Y:S02]  /*13c0*/  LOP3.LUT R6, R9, R6, RZ, 0x3c, !PT ;  /* 0x0000000609067212 */ /* 0x000fe400078e3cff */
[----:B------:R-:W-:Y:S02]  /*13d0*/  LOP3.LUT R39, R38, R8, RZ, 0xfc, !PT ;  /* 0x0000000826277212 */ /* 0x000fe400078efcff */
[----:B------:R-:W-:Y:S02]  /*13e0*/  LOP3.LUT R0, R0, 0xf, R69, 0xf8, !PT ;  /* 0x0000000f00007812 */ /* 0x000fe400078ef845 */
[----:B------:R-:W-:-:S02]  /*13f0*/  LOP3.LUT R42, R5, 0x8, RZ, 0x3c, !PT ;  /* 0x00000008052a7812 */ /* 0x000fc400078e3cff */
[----:B------:R-:W-:Y:S02]  /*1400*/  LOP3.LUT R40, R5, 0x18, RZ, 0x3c, !PT ;  /* 0x0000001805287812 */ /* 0x000fe400078e3cff */
[----:B------:R-:W-:Y:S02]  /*1410*/  ISETP.GE.AND P3, PT, R70, 0x80, PT ;  /* 0x000000804600780c */ /* 0x000fe40003f66270 */
[----:B------:R-:W-:Y:S02]  /*1420*/  PLOP3.LUT P4, PT, PT, PT, PT, 0x8, 0x80 ;  /* 0x000000000080781c */ /* 0x000fe40003f8e170 */
[----:B------:R-:W-:Y:S02]  /*1430*/  SHF.R.U32.HI R71, RZ, 0x5, R70 ;  /* 0x00000005ff477819 */ /* 0x000fe40000011646 */
[----:B------:R-:W-:Y:S02]  /*1440*/  LEA R65, R72, UR70, 0x2 ;  /* 0x0000004648417c11 */ /* 0x000fe4000f8e10ff */
[----:B------:R-:W-:-:S02]  /*1450*/  ISETP.LT.AND P0, PT, R70, 0x80, P0 ;  /* 0x000000804600780c */ /* 0x000fc40000701270 */
[----:B------:R-:W-:Y:S02]  /*1460*/  LEA R38, R38, UR16, 0x2 ;  /* 0x0000001026267c11 */ /* 0x000fe4000f8e10ff */
[----:B------:R-:W-:Y:S02]  /*1470*/  LEA R39, R39, UR16, 0x2 ;  /* 0x0000001027277c11 */ /* 0x000fe4000f8e10ff */
[----:B------:R-:W-:Y:S02]  /*1480*/  LEA R66, R0, UR70, 0x2 ;  /* 0x0000004600427c11 */ /* 0x000fe4000f8e10ff */
[----:B------:R-:W-:Y:S02]  /*1490*/  LEA R43, R5, UR70, 0x1 ;  /* 0x00000046052b7c11 */ /* 0x000fe4000f8e08ff */
[----:B------:R-:W-:Y:S02]  /*14a0*/  LEA R41, R6, UR70, 0x1 ;  /* 0x0000004606297c11 */ /* 0x000fe4000f8e08ff */
[----:B------:R-:W-:-:S02]  /*14b0*/  LEA R42, R42, UR70, 0x1 ;  /* 0x000000462a2a7c11 */ /* 0x000fc4000f8e08ff */
[----:B------:R-:W-:-:S07]  /*14c0*/  LEA R40, R40, UR70, 0x1 ;  /* 0x0000004628287c11 */ /* 0x000fce000f8e08ff */
.L_x_43:
[----:B------:R-:W-:Y:S01]  /*14d0*/  IABS R0, UR5 ;  /* 0x0000000500007c13 */ /* 0x000fe20008000000 */
[----:B------:R-:W2:Y:S01]  /*14e0*/  LDCU UR19, c[0x0][0x3e4] ;  /* 0x00007c80ff1377ac */ /* 0x000ea20008000800 */
[----:B------:R-:W-:Y:S02]  /*14f0*/  R2UR UR23, R60 ;  /* 0x000000003c1772ca */ /* 0x000fe400000e0000 */
[----:B------:R-:W-:Y:S01]  /*1500*/  R2UR UR18, R0 ;  /* 0x00000000001272ca */ /* 0x000fe200000e0000 */
[----:B------:R-:W-:Y:S01]  /*1510*/  UMOV UR6, URZ ;  /* 0x000000ff00067c82 */ /* 0x000fe20008000000 */
[----:B------:R-:W3:Y:S01]  /*1520*/  LDCU.64 UR30, c[0x0][0x3b0] ;  /* 0x00007600ff1e77ac */ /* 0x000ee20008000a00 */
[----:B------:R-:W-:-:S10]  /*1530*/  R2UR UR21, R63 ;  /* 0x000000003f1572ca */ /* 0x000fd400000e0000 */
[----:B------:R-:W4:Y:S01]  /*1540*/  I2F.RP R0, UR18 ;  /* 0x0000001200007d06 */ /* 0x000f220008209400 */
[----:B--2---:R-:W-:-:S05]  /*1550*/  IMAD.U32 R5, RZ, RZ, UR19 ;  /* 0x00000013ff057e24 */ /* 0x004fca000f8e00ff */
[----:B------:R-:W-:-:S04]  /*1560*/  IABS R5, R5 ;  /* 0x0000000500057213 */ /* 0x000fc80000000000 */
[----:B------:R-:W-:Y:S02]  /*1570*/  R2UR UR20, R5 ;  /* 0x00000000051472ca */ /* 0x000fe400000e0000 */
[----:B------:R-:W-:Y:S01]  /*1580*/  IABS R5, UR5 ;  /* 0x0000000500057c13 */ /* 0x000fe20008000000 */
[----:B----4-:R-:W2:Y:S02]  /*1590*/  MUFU.RCP R0, R0 ;  /* 0x0000000000007308 */ /* 0x010ea40000001000 */
[----:B--2---:R-:W-:Y:S02]  /*15a0*/  IADD3 R4, PT, PT, R0, 0xffffffe, RZ ;  /* 0x0ffffffe00047810 */ /* 0x004fe40007ffe0ff */
[----:B------:R-:W-:-:S04]  /*15b0*/  IABS R0, UR8 ;  /* 0x0000000800007c13 */ /* 0x000fc80008000000 */
[----:B------:R-:W2:Y:S01]  /*15c0*/  F2I.FTZ.U32.TRUNC.NTZ R4, R4 ;  /* 0x0000000400047305 */ /* 0x000ea2000021f000 */
[----:B------:R-:W-:-:S07]  /*15d0*/  R2UR UR17, R0 ;  /* 0x00000000001172ca */ /* 0x000fce00000e0000 */
[----:B------:R-:W4:Y:S01]  /*15e0*/  I2F.RP R0, UR20 ;  /* 0x0000001400007d06 */ /* 0x000f220008209400 */
[----:B--2---:R-:W-:Y:S01]  /*15f0*/  R2UR UR7, R4 ;  /* 0x00000000040772ca */ /* 0x004fe200000e0000 */
[----:B------:R-:W-:-:S06]  /*1600*/  IMAD.MOV R4, RZ, RZ, -R5 ;  /* 0x000000ffff047224 */ /* 0x000fcc00078e0a05 */
[----:B----4-:R-:W2:Y:S06]  /*1610*/  MUFU.RCP R0, R0 ;  /* 0x0000000000007308 */ /* 0x010eac0000001000 */
[----:B------:R-:W-:-:S04]  /*1620*/  UIADD3 UR16, UPT, UPT, URZ, -UR7, URZ ;  /* 0x80000007ff107290 */ /* 0x000fc8000fffe0ff */
[----:B------:R-:W-:-:S04]  /*1630*/  UIMAD UR16, UR16, UR18, URZ ;  /* 0x00000012101072a4 */ /* 0x000fc8000f8e02ff */
[----:B------:R-:W-:-:S03]  /*1640*/  UIMAD.WIDE.U32 UR6, UR7, UR16, UR6 ;  /* 0x00000010070672a5 */ /* 0x000fc6000f8e0006 */
[----:B------:R-:W-:Y:S01]  /*1650*/  R2UR UR16, R4 ;  /* 0x00000000041072ca */ /* 0x000fe200000e0000 */
[----:B------:R-:W-:Y:S01]  /*1660*/  UIMAD.WIDE.U32 UR6, UR7, UR17, URZ ;  /* 0x00000011070672a5 */ /* 0x000fe2000f8e00ff */
[----:B--2---:R-:W-:-:S06]  /*1670*/  VIADD R4, R0, 0xffffffe ;  /* 0x0ffffffe00047836 */ /* 0x004fcc0000000000 */
[----:B------:R-:W-:Y:S01]  /*1680*/  UMOV UR22, UR7 ;  /* 0x0000000700167c82 */ /* 0x000fe20008000000 */
[----:B------:R-:W2:Y:S04]  /*1690*/  F2I.FTZ.U32.TRUNC.NTZ R4, R4 ;  /* 0x0000000400047305 */ /* 0x000ea8000021f000 */
[----:B------:R-:W-:-:S04]  /*16a0*/  UIMAD UR6, UR22, UR16, UR17 ;  /* 0x00000010160672a4 */ /* 0x000fc8000f8e0211 */
[----:B------:R-:W-:Y:S01]  /*16b0*/  UISETP.GT.U32.AND UP2, UPT, UR18, UR6, UPT ;  /* 0x000000061200728c */ /* 0x000fe2000bf44070 */
[----:B--2---:R-:W-:-:S10]  /*16c0*/  R2UR UR7, R4 ;  /* 0x00000000040772ca */ /* 0x004fd400000e0000 */
[----:B------:R-:W-:Y:S02]  /*16d0*/  @!UP2 UIADD3 UR6, UPT, UPT, UR6, -UR18, URZ ;  /* 0x800000120606a290 */ /* 0x000fe4000fffe0ff */
[----:B------:R-:W-:Y:S02]  /*16e0*/  @!UP2 UIADD3 UR22, UPT, UPT, UR22, 0x1, URZ ;  /* 0x000000011616a890 */ /* 0x000fe4000fffe0ff */
[----:B------:R-:W-:Y:S02]  /*16f0*/  UISETP.GE.U32.AND UP0, UPT, UR6, UR18, UPT ;  /* 0x000000120600728c */ /* 0x000fe4000bf06070 */
[----:B------:R-:W-:Y:S02]  /*1700*/  ULOP3.LUT UR6, UR8, UR5, URZ, 0x3c, !UPT ;  /* 0x0000000508067292 */ /* 0x000fe4000f8e3cff */
[----:B------:R-:W-:Y:S02]  /*1710*/  UIADD3 UR16, UPT, UPT, URZ, -UR7, URZ ;  /* 0x80000007ff107290 */ /* 0x000fe4000fffe0ff */
[----:B------:R-:W-:-:S02]  /*1720*/  UISETP.GE.AND UP2, UPT, UR6, URZ, UPT ;  /* 0x000000ff0600728c */ /* 0x000fc4000bf46270 */
[----:B------:R-:W-:-:S03]  /*1730*/  UIMAD UR16, UR16, UR20, URZ ;  /* 0x00000014101072a4 */ /* 0x000fc6000f8e02ff */
[----:B------:R-:W-:Y:S02]  /*1740*/  @UP0 UIADD3 UR22, UPT, UPT, UR22, 0x1, URZ ;  /* 0x0000000116160890 */ /* 0x000fe4000fffe0ff */
[----:B------:R-:W-:Y:S01]  /*1750*/  UISETP.NE.AND UP0, UPT, UR5, URZ, UPT ;  /* 0x000000ff0500728c */ /* 0x000fe2000bf05270 */
[----:B------:R-:W-:Y:S02]  /*1760*/  UMOV UR6, URZ ;  /* 0x000000ff00067c82 */ /* 0x000fe40008000000 */
[----:B------:R-:W-:Y:S02]  /*1770*/  UIMAD.WIDE.U32 UR6, UR7, UR16, UR6 ;  /* 0x00000010070672a5 */ /* 0x000fe4000f8e0006 */
[----:B------:R-:W-:Y:S02]  /*1780*/  @!UP2 UIADD3 UR22, UPT, UPT, -UR22, URZ, URZ ;  /* 0x000000ff1616a290 */ /* 0x000fe4000fffe1ff */
[----:B------:R-:W-:-:S04]  /*1790*/  UISETP.NE.AND UP2, UPT, UR19, URZ, UPT ;  /* 0x000000ff1300728c */ /* 0x000fc8000bf45270 */
[----:B------:R-:W-:-:S06]  /*17a0*/  @!UP0 ULOP3.LUT UR22, URZ, UR5, URZ, 0x33, !UPT ;  /* 0x00000005ff168292 */ /* 0x000fcc000f8e33ff */
[----:B------:R-:W-:-:S04]  /*17b0*/  IABS R0, UR22 ;  /* 0x0000001600007c13 */ /* 0x000fc80008000000 */
[----:B------:R-:W-:-:S13]  /*17c0*/  R2UR UR17, R0 ;  /* 0x00000000001172ca */ /* 0x000fda00000e0000 */
[----:B------:R-:W-:-:S04]  /*17d0*/  UIMAD.WIDE.U32 UR6, UR7, UR17, URZ ;  /* 0x00000011070672a5 */ /* 0x000fc8000f8e00ff */
[----:B------:R-:W-:-:S04]  /*17e0*/  UIADD3 UR6, UPT, UPT, -UR7, URZ, URZ ;  /* 0x000000ff07067290 */ /* 0x000fc8000fffe1ff */
[----:B------:R-:W-:-:S04]  /*17f0*/  UIMAD UR6, UR20, UR6, UR17 ;  /* 0x00000006140672a4 */ /* 0x000fc8000f8e0211 */
[----:B------:R-:W-:-:S11]  /*1800*/  UISETP.GT.U32.AND UP3, UPT, UR20, UR6, UPT ;  /* 0x000000061400728c */ /* 0x000fd6000bf64070 */
[----:B------:R-:W-:Y:S02]  /*1810*/  @!UP3 UIADD3 UR6, UPT, UPT, UR6, -UR20, URZ ;  /* 0x800000140606b290 */ /* 0x000fe4000fffe0ff */
[----:B------:R-:W-:Y:S02]  /*1820*/  @!UP3 UIADD3 UR7, UPT, UPT, UR7, 0x1, URZ ;  /* 0x000000010707b890 */ /* 0x000fe4000fffe0ff */
[----:B------:R-:W-:Y:S02]  /*1830*/  UISETP.GE.U32.AND UP0, UPT, UR6, UR20, UPT ;  /* 0x000000140600728c */ /* 0x000fe4000bf06070 */
[----:B------:R-:W-:-:S04]  /*1840*/  ULOP3.LUT UR6, UR22, UR19, URZ, 0x3c, !UPT ;  /* 0x0000001316067292 */ /* 0x000fc8000f8e3cff */
[----:B------:R-:W-:-:S05]  /*1850*/  UISETP.GE.AND UP3, UPT, UR6, URZ, UPT ;  /* 0x000000ff0600728c */ /* 0x000fca000bf66270 */
[----:B------:R-:W-:-:S07]  /*1860*/  @UP0 UIADD3 UR7, UPT, UPT, UR7, 0x1, URZ ;  /* 0x0000000107070890 */ /* 0x000fce000fffe0ff */
[----:B------:R-:W-:Y:S02]  /*1870*/  UMOV UR16, UR7 ;  /* 0x0000000700107c82 */ /* 0x000fe40008000000 */
[----:B------:R-:W-:Y:S02]  /*1880*/  @!UP3 UIADD3 UR16, UPT, UPT, -UR16, URZ, URZ ;  /* 0x000000ff1010b290 */ /* 0x000fe4000fffe1ff */
[----:B------:R-:W-:-:S04]  /*1890*/  @!UP2 ULOP3.LUT UR16, URZ, UR19, URZ, 0x33, !UPT ;  /* 0x00000013ff10a292 */ /* 0x000fc8000f8e33ff */
[----:B------:R-:W-:Y:S02]  /*18a0*/  USHF.R.S32.HI UR6, URZ, 0x1f, UR16 ;  /* 0x0000001fff067899 */ /* 0x000fe40008011410 */
[----:B------:R-:W-:Y:S02]  /*18b0*/  UIADD3 UR17, UPT, UPT, -UR16, URZ, URZ ;  /* 0x000000ff10117290 */ /* 0x000fe4000fffe1ff */
[----:B---3--:R-:W-:Y:S02]  /*18c0*/  UIMAD UR18, UR6, UR30, URZ ;  /* 0x0000001e061272a4 */ /* 0x008fe4000f8e02ff */
[----:B------:R-:W-:Y:S02]  /*18d0*/  UIMAD UR17, UR19, UR17, UR22 ;  /* 0x00000011131172a4 */ /* 0x000fe4000f8e0216 */
[----:B------:R-:W-:Y:S02]  /*18e0*/  UIMAD.WIDE.U32 UR6, UR16, UR30, URZ ;  /* 0x0000001e100672a5 */ /* 0x000fe4000f8e00ff */
[----:B------:R-:W-:-:S02]  /*18f0*/  UIMAD UR18, UR16, UR23, UR18 ;  /* 0x00000017101272a4 */ /* 0x000fc4000f8e0212 */
[----:B------:R-:W-:Y:S02]  /*1900*/  USHF.R.S32.HI UR16, URZ, 0x1f, UR17 ;  /* 0x0000001fff107899 */ /* 0x000fe40008011411 */
[----:B------:R-:W-:Y:S02]  /*1910*/  UIADD3 UR7, UPT, UPT, UR7, UR18, URZ ;  /* 0x0000001207077290 */ /* 0x000fe4000fffe0ff */
[----:B------:R-:W-:Y:S02]  /*1920*/  UIMAD UR16, UR16, UR31, URZ ;  /* 0x0000001f101072a4 */ /* 0x000fe4000f8e02ff */
[----:B------:R-:W-:Y:S02]  /*1930*/  UIMAD.WIDE.U32 UR30, UR17, UR31, UR6 ;  /* 0x0000001f111e72a5 */ /* 0x000fe4000f8e0006 */
[----:B------:R-:W-:Y:S02]  /*1940*/  UIMAD UR16, UR17, UR77, UR16 ;  /* 0x0000004d111072a4 */ /* 0x000fe4000f8e0210 */
[----:B------:R-:W-:-:S02]  /*1950*/  UIADD3 UR6, UPT, UPT, -UR22, URZ, URZ ;  /* 0x000000ff16067290 */ /* 0x000fc4000fffe1ff */
[----:B------:R-:W-:Y:S02]  /*1960*/  UIADD3 UR32, UPT, UPT, UR31, UR16, URZ ;  /* 0x000000101f207290 */ /* 0x000fe4000fffe0ff */
[----:B------:R-:W-:Y:S02]  /*1970*/  UIMAD UR6, UR5, UR6, UR8 ;  /* 0x00000006050672a4 */ /* 0x000fe4000f8e0208 */
[----:B------:R-:W-:Y:S02]  /*1980*/  ULOP3.LUT UR7, UR32, UR21, URZ, 0xfc, !UPT ;  /* 0x0000001520077292 */ /* 0x000fe4000f8efcff */
[----:B------:R-:W-:-:S04]  /*1990*/  USHF.L.U32 UR21, UR6, 0x7, URZ ;  /* 0x0000000706157899 */ /* 0x000fc800080006ff */
[----:B------:R-:W-:-:S13]  /*19a0*/  ISETP.NE.U32.AND P1, PT, RZ, UR7, PT ;  /* 0x00000007ff007c0c */ /* 0x000fda000bf25070 */
[----:B------:R-:W-:Y:S05]  /*19b0*/  @P1 BRA `(.L_x_33) ;  /* 0x0000000000581947 */ /* 0x000fea0003800000 */
[----:B------:R-:W2:Y:S01]  /*19c0*/  LDCU UR17, c[0x0][0x3b8] ;  /* 0x00007700ff1177ac */ /* 0x000ea20008000800 */
[----:B------:R-:W-:Y:S01]  /*19d0*/  UMOV UR6, URZ ;  /* 0x000000ff00067c82 */ /* 0x000fe20008000000 */
[----:B--2---:R-:W2:Y:S01]  /*19e0*/  I2F.U32.RP R0, UR17 ;  /* 0x0000001100007d06 */ /* 0x004ea20008209000 */
[----:B------:R-:W-:-:S07]  /*19f0*/  UISETP.NE.U32.AND UP3, UPT, UR17, URZ, UPT ;  /* 0x000000ff1100728c */ /* 0x000fce000bf65070 */
[----:B--2---:R-:W2:Y:S02]  /*1a00*/  MUFU.RCP R0, R0 ;  /* 0x0000000000007308 */ /* 0x004ea40000001000 */
[----:B--2---:R-:W-:-:S06]  /*1a10*/  IADD3 R4, PT, PT, R0, 0xffffffe, RZ ;  /* 0x0ffffffe00047810 */ /* 0x004fcc0007ffe0ff */
[----:B------:R-:W2:Y:S02]  /*1a20*/  F2I.FTZ.U32.TRUNC.NTZ R4, R4 ;  /* 0x0000000400047305 */ /* 0x000ea4000021f000 */
[----:B--2---:R-:W-:-:S13]  /*1a30*/  R2UR UR7, R4 ;  /* 0x00000000040772ca */ /* 0x004fda00000e0000 */
[----:B------:R-:W-:-:S04]  /*1a40*/  UIADD3 UR16, UPT, UPT, URZ, -UR7, URZ ;  /* 0x80000007ff107290 */ /* 0x000fc8000fffe0ff */
[----:B------:R-:W-:-:S04]  /*1a50*/  UIMAD UR16, UR16, UR17, URZ ;  /* 0x00000011101072a4 */ /* 0x000fc8000f8e02ff */
[----:B------:R-:W-:-:S04]  /*1a60*/  UIMAD.WIDE.U32 UR6, UR7, UR16, UR6 ;  /* 0x00000010070672a5 */ /* 0x000fc8000f8e0006 */
[----:B------:R-:W-:-:S04]  /*1a70*/  UIMAD.WIDE.U32 UR6, UR7, UR30, URZ ;  /* 0x0000001e070672a5 */ /* 0x000fc8000f8e00ff */
[----:B------:R-:W-:-:S04]  /*1a80*/  UIADD3 UR6, UPT, UPT, -UR7, URZ, URZ ;  /* 0x000000ff07067290 */ /* 0x000fc8000fffe1ff */
[----:B------:R-:W-:-:S04]  /*1a90*/  UIMAD UR6, UR17, UR6, UR30 ;  /* 0x00000006110672a4 */ /* 0x000fc8000f8e021e */
[----:B------:R-:W-:-:S11]  /*1aa0*/  UISETP.GE.U32.AND UP0, UPT, UR6, UR17, UPT ;  /* 0x000000110600728c */ /* 0x000fd6000bf06070 */
[----:B------:R-:W-:Y:S02]  /*1ab0*/  @UP0 UIADD3 UR6, UPT, UPT, UR6, -UR17, URZ ;  /* 0x8000001106060290 */ /* 0x000fe4000fffe0ff */
[----:B------:R-:W-:Y:S02]  /*1ac0*/  @UP0 UIADD3 UR7, UPT, UPT, UR7, 0x1, URZ ;  /* 0x0000000107070890 */ /* 0x000fe4000fffe0ff */
[----:B------:R-:W-:-:S11]  /*1ad0*/  UISETP.GE.U32.AND UP2, UPT, UR6, UR17, UPT ;  /* 0x000000110600728c */ /* 0x000fd6000bf46070 */
[----:B------:R-:W-:Y:S02]  /*1ae0*/  @UP2 UIADD3 UR7, UPT, UPT, UR7, 0x1, URZ ;  /* 0x0000000107072890 */ /* 0x000fe4000fffe0ff */
[----:B------:R-:W-:-:S07]  /*1af0*/  @!UP3 ULOP3.LUT UR7, URZ, UR17, URZ, 0x33, !UPT ;  /* 0x00000011ff07b292 */ /* 0x000fce000f8e33ff */
[----:B------:R-:W-:Y:S01]  /*1b00*/  UMOV UR19, UR7 ;  /* 0x0000000700137c82 */ /* 0x000fe20008000000 */
[----:B------:R-:W-:Y:S05]  /*1b10*/  BRA `(.L_x_34) ;  /* 0x00000000001c7947 */ /* 0x000fea0003800000 */
.L_x_33:
[----:B------:R-:W-:Y:S01]  /*1b20*/  R2UR UR16, R63 ;  /* 0x000000003f1072ca */ /* 0x000fe200000e0000 */
[----:B------:R-:W2:Y:S01]  /*1b30*/  LDCU UR17, c[0x0][0x3b8] ;  /* 0x00007700ff1177ac */ /* 0x000ea20008000800 */
[----:B------:R-:W-:Y:S01]  /*1b40*/  MOV R19, 0x1b80 ;  /* 0x00001b8000137802 */ /* 0x000fe20000000f00 */
[----:B------:R-:W-:Y:S01]  /*1b50*/  UMOV UR33, UR30 ;  /* 0x0000001e00217c82 */ /* 0x000fe20008000000 */
[----:B------:R-:W-:-:S11]  /*1b60*/  UMOV UR19, UR32 ;  /* 0x0000002000137c82 */ /* 0x000fd60008000000 */
[----:B-12---:R-:W-:Y:S05]  /*1b70*/  CALL.REL.NOINC `($__internal_3_$__cuda_sm20_div_s64) ;  /* 0x000000b0008c7944 */ /* 0x006fea0003c00000 */
[----:B------:R-:W-:-:S05]  /*1b80*/  UMOV UR19, UR7 ;  /* 0x0000000700137c82 */ /* 0x000fca0008000000 */
.L_x_34:
[----:B------:R-:W-:Y:S02]  /*1b90*/  ULOP3.LUT UR6, UR4, 0x1, URZ, 0xc, !UPT ;  /* 0x0000000104067892 */ /* 0x000fe4000f8e0cff */
[----:B------:R-:W-:Y:S02]  /*1ba0*/  UIADD3 UR23, UPT, UPT, UR21, 0x40, URZ ;  /* 0x0000004015177890 */ /* 0x000fe4000fffe0ff */
[----:B------:R-:W-:Y:S02]  /*1bb0*/  USHF.L.U32 UR6, UR6, 0x1f, URZ ;  /* 0x0000001f06067899 */ /* 0x000fe400080006ff */
[----:B------:R-:W-:-:S04]  /*1bc0*/  UIADD3 UR19, UPT, UPT, UR23, UR19, URZ ;  /* 0x0000001317137290 */ /* 0x000fc8000fffe0ff */
[----:B------:R-:W-:-:S04]  /*1bd0*/  IMAD.U32 R0, RZ, RZ, UR6 ;  /* 0x00000006ff007e24 */ /* 0x000fc8000f8e00ff */
[----:B------:R-:W2:Y:S02]  /*1be0*/  SYNCS.PHASECHK.TRANS64.TRYWAIT P1, [UR70+0x383e0], R0 ;  /* 0x0383e000ff0075a7 */ /* 0x000ea40008021146 */
[----:B--2---:R-:W-:Y:S05]  /*1bf0*/  @!P1 BRA `(.L_x_35) ;  /* 0x000000ac00349947 */ /* 0x004fea0003800000 */
.L_x_202:
[----:B------:R-:W2:Y:S01]  /*1c00*/  SHFL.IDX PT, R0, R71, RZ, 0x1f ;  /* 0x00001fff47007589 */ /* 0x000ea200000e0000 */
[----:B------:R-:W-:Y:S01]  /*1c10*/  ELECT P1, URZ, PT ;  /* 0x0000000000ff782f */ /* 0x000fe20003820000 */
[----:B------:R-:W-:Y:S05]  /*1c20*/  WARPSYNC.ALL ;  /* 0x0000000000007948 */ /* 0x000fea0003800000 */
[----:B------:R-:W-:Y:S01]  /*1c30*/  NOP ;  /* 0x0000000000007918 */ /* 0x000fe20000000000 */
[----:B------:R-:W-:Y:S01]  /*1c40*/  ISETP.LT.U32.AND P1, PT, R70, 0x40, P1 ;  /* 0x000000404600780c */ /* 0x000fe20000f21070 */
[----:B------:R-:W-:-:S12]  /*1c50*/  IMAD.MOV.U32 R37, RZ, RZ, 0x3f800000 ;  /* 0x3f800000ff257424 */ /* 0x000fd800078e00ff */
[----:B------:R-:W-:Y:S01]  /*1c60*/  VOTEU.ANY UP0, P1 ;  /* 0x0000000000ff7886 */ /* 0x000fe20000800100 */
[----:B------:R-:W-:Y:S01]  /*1c70*/  VOTEU.ANY UP2, P1 ;  /* 0x0000000000ff7886 */ /* 0x000fe20000840100 */
[----:B------:R-:W-:Y:S02]  /*1c80*/  PLOP3.LUT P1, PT, PT, PT, UP1, 0x40, 0x4 ;  /* 0x000000000004781c */ /* 0x000fe40003f2e818 */
[----:B--2---:R-:W-:Y:S01]  /*1c90*/  R2UR UR18, R0 ;  /* 0x00000000001272ca */ /* 0x004fe200000e0000 */
[----:B------:R-:W-:Y:S01]  /*1ca0*/  @!P2 IMAD.MOV.U32 R0, RZ, RZ, 0x4000 ;  /* 0x00004000ff00a424 */ /* 0x000fe200078e00ff */
[----:B------:R-:W-:-:S03]  /*1cb0*/  @UP0 UIADD3 UR17, UPT, UPT, UR70, 0x383b0, URZ ;  /* 0x000383b046110890 */ /* 0x000fc6000fffe0ff */
[----:B------:R2:W-:Y:S08]  /*1cc0*/  @!P2 SYNCS.ARRIVE.TRANS64 RZ, [UR70+0x383b0], R0 ;  /* 0x0383b000ffffa9a7 */ /* 0x0005f00008000046 */
[----:B------:R-:W-:Y:S01]  /*1cd0*/  USHF.L.U32 UR6, UR18, 0x15, URZ ;  /* 0x0000001512067899 */ /* 0x000fe200080006ff */
[----:B--2---:R-:W-:Y:S01]  /*1ce0*/  MOV R0, 0xff800000 ;  /* 0xff80000000007802 */ /* 0x004fe20000000f00 */
[----:B------:R-:W-:-:S02]  /*1cf0*/  USHF.L.U32 UR7, UR18, 0x4, URZ ;  /* 0x0000000412077899 */ /* 0x000fc400080006ff */
[----:B------:R-:W-:Y:S02]  /*1d00*/  USHF.L.U32 UR16, UR18, 0x3, URZ ;  /* 0x0000000312107899 */ /* 0x000fe400080006ff */
[----:B------:R-:W-:Y:S02]  /*1d10*/  ULOP3.LUT UR6, UR6, 0x600000, URZ, 0xc0, !UPT ;  /* 0x0060000006067892 */ /* 0x000fe4000f8ec0ff */
[----:B------:R-:W-:Y:S02]  /*1d20*/  ULOP3.LUT UR7, UR7, 0x40, URZ, 0xc0, !UPT ;  /* 0x0000004007077892 */ /* 0x000fe4000f8ec0ff */
[----:B------:R-:W-:Y:S02]  /*1d30*/  ULOP3.LUT UR16, UR16, 0xffffffc0, URZ, 0xc0, !UPT ;  /* 0xffffffc010107892 */ /* 0x000fe4000f8ec0ff */
[----:B------:R-:W-:Y:S02]  /*1d40*/  ULEA UR20, UR18, UR70, 0xd ;  /* 0x0000004612147291 */ /* 0x000fe4000f8e68ff */
[----:B------:R-:W-:-:S02]  /*1d50*/  UIADD3 UR24, UPT, UPT, UR6, UR7, UR16 ;  /* 0x0000000706187290 */ /* 0x000fc4000fffe010 */
[----:B------:R-:W-:Y:S02]  /*1d60*/  USHF.L.U32 UR18, UR18, 0x6, URZ ;  /* 0x0000000612127899 */ /* 0x000fe400080006ff */
[----:B------:R-:W-:Y:S02]  /*1d70*/  @UP0 UIADD3 UR16, UPT, UPT, UR20, 0x24000, URZ ;  /* 0x0002400014100890 */ /* 0x000fe4000fffe0ff */
[----:B------:R-:W-:Y:S01]  /*1d80*/  UIADD3 UR25, UPT, UPT, UR24, UR10, URZ ;  /* 0x0000000a18197290 */ /* 0x000fe2000fffe0ff */
[----:B------:R-:W-:Y:S06]  /*1d90*/  BAR.SYNC.DEFER_BLOCKING 0x2, 0x100 ;  /* 0x0084000000007b1d */ /* 0x000fec0000010000 */
[----:B------:R-:W-:Y:S01]  /*1da0*/  @UP0 UMOV UR6, UR12 ;  /* 0x0000000c00060c82 */ /* 0x000fe20008000000 */
[----:B------:R-:W-:Y:S01]  /*1db0*/  @UP0 UMOV UR7, UR13 ;  /* 0x0000000d00070c82 */ /* 0x000fe20008000000 */
[----:B------:R-:W-:Y:S01]  /*1dc0*/  STTM.16dp32bit_t0_t15.x32 tmem[UR25], RZ ;  /* 0x000000ff000079ed */ /* 0x000fe20008a80019 */
[----:B------:R-:W-:Y:S01]  /*1dd0*/  STTM.16dp32bit_t16_t31.x32 tmem[UR25+0x20], RZ ;  /* 0x000020ff000079ed */ /* 0x000fe20008aa0019 */
[----:B------:R2:W-:Y:S01]  /*1de0*/  @UP2 UTMALDG.2D [UR16], [UR6] ;  /* 0x00000010060025b4 */ /* 0x0005e20008008000 */
[----:B------:R-:W3:Y:S02]  /*1df0*/  FENCE.VIEW.ASYNC.T ;  /* 0x00000000000073c6 */ /* 0x000ee40000000200 */
[----:B---3--:R-:W-:Y:S06]  /*1e00*/  BAR.SYNC.DEFER_BLOCKING 0x2, 0x100 ;  /* 0x0084000000007b1d */ /* 0x008fec0000010000 */
[----:B--2---:R-:W-:Y:S05]  /*1e10*/  @P1 BRA `(.L_x_36) ;  /* 0x0000000c00881947 */ /* 0x004fea0003800000 */
[----:B------:R-:W-:Y:S01]  /*1e20*/  ISETP.NE.AND P1, PT, R86, RZ, PT ;  /* 0x000000ff5600720c */ /* 0x000fe20003f25270 */
[----:B------:R-:W-:Y:S01]  /*1e30*/  IMAD.MOV.U32 R37, RZ, RZ, 0x3f800000 ;  /* 0x3f800000ff257424 */ /* 0x000fe200078e00ff */
[----:B------:R-:W-:Y:S01]  /*1e40*/  MOV R46, 0xff800000 ;  /* 0xff800000002e7802 */ /* 0x000fe20000000f00 */
[----:B------:R-:W-:Y:S01]  /*1e50*/  UIADD3 UR24, UPT, UPT, UR9, UR24, URZ ;  /* 0x0000001809187290 */ /* 0x000fe2000fffe0ff */
[----:B------:R-:W-:-:S11]  /*1e60*/  UMOV UR6, URZ ;  /* 0x000000ff00067c82 */ /* 0x000fd60008000000 */
.L_x_40:
[----:B------:R-:W-:-:S05]  /*1e70*/  SEL R45, RZ, 0xffffffff, !P4 ;  /* 0xffffffffff2d7807 */ /* 0x000fca0006000000 */
[----:B------:R-:W-:-:S04]  /*1e80*/  IMAD.U32 R45, R45, -0x80000000, RZ ;  /* 0x800000002d2d7824 */ /* 0x000fc800078e00ff */
[----:B------:R-:W2:Y:S02]  /*1e90*/  SYNCS.PHASECHK.TRANS64.TRYWAIT P5, [UR70+0x38390], R45 ;  /* 0x0383902dff0075a7 */ /* 0x000ea400080a1146 */
[----:B--23--:R-:W-:Y:S05]  /*1ea0*/  @!P5 BRA `(.L_x_37) ;  /* 0x000000a80094d947 */ /* 0x00cfea0003800000 */
.L_x_203:
[----:B------:R-:W-:Y:S01]  /*1eb0*/  LDTM.16dp32bit_t0_t15.x32 R4, tmem[UR24] ;  /* 0x00000018000479ee */ /* 0x000fe20008a80000 */
[----:B------:R-:W2:Y:S01]  /*1ec0*/  LDTM.16dp32bit_t16_t31.x32 R4, tmem[UR24+0x20] ;  /* 0x00002018000479ee */ /* 0x000ea20008aa0000 */
[----:B------:R-:W-:Y:S01]  /*1ed0*/  NOP ;  /* 0x0000000000007918 */ /* 0x000fe20000000000 */
[----:B--2---:R-:W-:Y:S01]  /*1ee0*/  SYNCS.ARRIVE.TRANS64.A1T0 RZ, [UR70+0x38400], RZ ;  /* 0x038400ffffff79a7 */ /* 0x004fe20008100046 */
[----:B------:R-:W-:Y:S01]  /*1ef0*/  BAR.SYNC.DEFER_BLOCKING 0x2, 0x100 ;  /* 0x0084000000007b1d */ /* 0x000fe20000010000 */
[----:B------:R-:W-:-:S04]  /*1f00*/  FMNMX3 R0, R4, R5, R6, !PT ;  /* 0x0000000504007276 */ /* 0x000fc80007800006 */
        /* <DEDUP_REMOVED lines=14> */
[----:B------:R-:W-:-:S05]  /*1ff0*/  FMNMX R0, R35, R0, !PT ;  /* 0x0000000023007209 */ /* 0x000fca0007800000 */
[----:B------:R-:W2:Y:S02]  /*2000*/  SHFL.BFLY PT, R47, R0, 0x10, 0x1f ;  /* 0x0e001f00002f7f89 */ /* 0x000ea400000e0000 */
[----:B--2---:R-:W-:-:S05]  /*2010*/  FMNMX R44, R0, R47, !PT ;  /* 0x0000002f002c7209 */ /* 0x004fca0007800000 */
[----:B------:R-:W-:Y:S01]  /*2020*/  @!P1 STS [R39], R44 ;  /* 0x0000002c27009388 */ /* 0x000fe20000000800 */
[----:B------:R-:W-:Y:S06]  /*2030*/  BAR.SYNC.DEFER_BLOCKING 0x2, 0x100 ;  /* 0x0084000000007b1d */ /* 0x000fec0000010000 */
[----:B------:R-:W2:Y:S04]  /*2040*/  @!P3 LDS R36, [R2+-0x400] ;  /* 0xfffc00000224b984 */ /* 0x000ea80000000800 */
[----:B--2---:R-:W2:Y:S02]  /*2050*/  SHFL.BFLY PT, R47, R36, 0x1, 0x1f ;  /* 0x0c201f00242f7f89 */ /* 0x004ea400000e0000 */
[----:B--2---:R-:W-:-:S05]  /*2060*/  FMNMX R47, R36, R47, !PT ;  /* 0x0000002f242f7209 */ /* 0x004fca0007800000 */
[----:B------:R-:W-:Y:S01]  /*2070*/  @P0 STS [R2+-0x400], R47 ;  /* 0xfffc002f02000388 */ /* 0x000fe20000000800 */
[----:B------:R-:W-:Y:S06]  /*2080*/  BAR.SYNC.DEFER_BLOCKING 0x2, 0x100 ;  /* 0x0084000000007b1d */ /* 0x000fec0000010000 */
[----:B------:R-:W2:Y:S02]  /*2090*/  LDS R0, [R38] ;  /* 0x0000000026007984 */ /* 0x000ea40000000800 */
[----:B--2---:R-:W-:-:S05]  /*20a0*/  FMUL R49, R0, UR71 ;  /* 0x0000004700317c20 */ /* 0x004fca0008400000 */
[----:B------:R-:W-:-:S05]  /*20b0*/  FMNMX R0, R49, R46, !PT ;  /* 0x0000002e31007209 */ /* 0x000fca0007800000 */
[--C-:B------:R-:W-:Y:S01]  /*20c0*/  FFMA R48, R4, UR71, -R0.reuse ;  /* 0x0000004704307c23 */ /* 0x100fe20008000800 */
[--C-:B------:R-:W-:Y:S01]  /*20d0*/  FFMA R4, R5, UR71, -R0.reuse ;  /* 0x0000004705047c23 */ /* 0x100fe20008000800 */
[--C-:B------:R-:W-:Y:S01]  /*20e0*/  FFMA R5, R6, UR71, -R0.reuse ;  /* 0x0000004706057c23 */ /* 0x100fe20008000800 */
[--C-:B------:R-:W-:Y:S01]  /*20f0*/  FFMA R6, R7, UR71, -R0.reuse ;  /* 0x0000004707067c23 */ /* 0x100fe20008000800 */
[----:B------:R2:W-:Y:S01]  /*2100*/  MUFU.EX2 R44, R48 ;  /* 0x00000030002c7308 */ /* 0x0005e20000000800 */
[--C-:B------:R-:W-:Y:S01]  /*2110*/  FFMA R7, R8, UR71, -R0.reuse ;  /* 0x0000004708077c23 */ /* 0x100fe20008000800 */
[--C-:B------:R-:W-:Y:S01]  /*2120*/  FFMA R8, R9, UR71, -R0.reuse ;  /* 0x0000004709087c23 */ /* 0x100fe20008000800 */
[--C-:B------:R-:W-:Y:S01]  /*2130*/  FFMA R47, R10, UR71, -R0.reuse ;  /* 0x000000470a2f7c23 */ /* 0x100fe20008000800 */
[--C-:B------:R-:W-:Y:S01]  /*2140*/  FFMA R9, R11, UR71, -R0.reuse ;  /* 0x000000470b097c23 */ /* 0x100fe20008000800 */
[--C-:B------:R-:W-:Y:S01]  /*2150*/  FFMA R52, R13, UR71, -R0.reuse ;  /* 0x000000470d347c23 */ /* 0x100fe20008000800 */
[--C-:B------:R-:W-:Y:S01]  /*2160*/  FFMA R49, R14, UR71, -R0.reuse ;  /* 0x000000470e317c23 */ /* 0x100fe20008000800 */
[--C-:B------:R-:W-:Y:S01]  /*2170*/  FFMA R53, R15, UR71, -R0.reuse ;  /* 0x000000470f357c23 */ /* 0x100fe20008000800 */
[----:B------:R-:W3:Y:S01]  /*2180*/  MUFU.EX2 R4, R4 ;  /* 0x0000000400047308 */ /* 0x000ee20000000800 */
[--C-:B--2---:R-:W-:Y:S01]  /*2190*/  FFMA R48, R12, UR71, -R0.reuse ;  /* 0x000000470c307c23 */ /* 0x104fe20008000800 */
[--C-:B------:R-:W-:Y:S01]  /*21a0*/  FFMA R50, R16, UR71, -R0.reuse ;  /* 0x0000004710327c23 */ /* 0x100fe20008000800 */
[--C-:B------:R-:W-:Y:S01]  /*21b0*/  FFMA R54, R17, UR71, -R0.reuse ;  /* 0x0000004711367c23 */ /* 0x100fe20008000800 */
[--C-:B------:R-:W-:Y:S01]  /*21c0*/  FFMA R51, R18, UR71, -R0.reuse ;  /* 0x0000004712337c23 */ /* 0x100fe20008000800 */
[--C-:B------:R-:W-:Y:S01]  /*21d0*/  FFMA R10, R19, UR71, -R0.reuse ;  /* 0x00000047130a7c23 */ /* 0x100fe20008000800 */
[--C-:B------:R-:W-:Y:S01]  /*21e0*/  FFMA R56, R20, UR71, -R0.reuse ;  /* 0x0000004714387c23 */ /* 0x100fe20008000800 */
[--C-:B------:R-:W-:Y:S01]  /*21f0*/  FFMA R57, R21, UR71, -R0.reuse ;  /* 0x0000004715397c23 */ /* 0x100fe20008000800 */
[----:B------:R-:W2:Y:S01]  /*2200*/  MUFU.EX2 R5, R5 ;  /* 0x0000000500057308 */ /* 0x000ea20000000800 */
[--C-:B------:R-:W-:Y:S01]  /*2210*/  FFMA R58, R22, UR71, -R0.reuse ;  /* 0x00000047163a7c23 */ /* 0x100fe20008000800 */
[--C-:B------:R-:W-:Y:S01]  /*2220*/  FFMA R59, R23, UR71, -R0.reuse ;  /* 0x00000047173b7c23 */ /* 0x100fe20008000800 */
[--C-:B------:R-:W-:Y:S01]  /*2230*/  FFMA R75, R24, UR71, -R0.reuse ;  /* 0x00000047184b7c23 */ /* 0x100fe20008000800 */
[--C-:B------:R-:W-:Y:S01]  /*2240*/  FFMA R76, R25, UR71, -R0.reuse ;  /* 0x00000047194c7c23 */ /* 0x100fe20008000800 */
[--C-:B------:R-:W-:Y:S01]  /*2250*/  FFMA R55, R26, UR71, -R0.reuse ;  /* 0x000000471a377c23 */ /* 0x100fe20008000800 */
[--C-:B------:R-:W-:Y:S01]  /*2260*/  FFMA R81, R27, UR71, -R0.reuse ;  /* 0x000000471b517c23 */ /* 0x100fe20008000800 */
[----:B------:R-:W-:Y:S01]  /*2270*/  FFMA R73, R28, UR71, -R0 ;  /* 0x000000471c497c23 */ /* 0x000fe20008000800 */
[----:B------:R-:W4:Y:S01]  /*2280*/  MUFU.EX2 R6, R6 ;  /* 0x0000000600067308 */ /* 0x000f220000000800 */
[----:B---3--:R-:W-:Y:S01]  /*2290*/  FADD R12, R44, R4 ;  /* 0x000000042c0c7221 */ /* 0x008fe20000000000 */
[--C-:B------:R-:W-:Y:S01]  /*22a0*/  FFMA R74, R29, UR71, -R0.reuse ;  /* 0x000000471d4a7c23 */ /* 0x100fe20008000800 */
[--C-:B------:R-:W-:Y:S01]  /*22b0*/  FFMA R77, R30, UR71, -R0.reuse ;  /* 0x000000471e4d7c23 */ /* 0x100fe20008000800 */
[--C-:B------:R-:W-:Y:S01]  /*22c0*/  FFMA R78, R31, UR71, -R0.reuse ;  /* 0x000000471f4e7c23 */ /* 0x100fe20008000800 */
[--C-:B------:R-:W-:Y:S01]  /*22d0*/  FFMA R80, R32, UR71, -R0.reuse ;  /* 0x0000004720507c23 */ /* 0x100fe20008000800 */
[--C-:B------:R-:W-:Y:S01]  /*22e0*/  FFMA R82, R33, UR71, -R0.reuse ;  /* 0x0000004721527c23 */ /* 0x100fe20008000800 */
[----:B------:R-:W-:Y:S01]  /*22f0*/  FFMA R84, R34, UR71, -R0 ;  /* 0x0000004722547c23 */ /* 0x000fe20008000800 */
[----:B------:R-:W3:Y:S01]  /*2300*/  MUFU.EX2 R7, R7 ;  /* 0x0000000700077308 */ /* 0x000ee20000000800 */
[----:B--2---:R-:W-:Y:S01]  /*2310*/  FADD R11, R5, R12 ;  /* 0x0000000c050b7221 */ /* 0x004fe20000000000 */
[----:B------:R-:W-:Y:S01]  /*2320*/  FFMA R85, R35, UR71, -R0 ;  /* 0x0000004723557c23 */ /* 0x000fe20008000800 */
[----:B------:R-:W-:Y:S01]  /*2330*/  BAR.SYNC.DEFER_BLOCKING 0x2, 0x100 ;  /* 0x0084000000007b1d */ /* 0x000fe20000010000 */
[----:B------:R-:W-:-:S05]  /*2340*/  FADD R62, -R0, R46 ;  /* 0x0000002e003e7221 */ /* 0x000fca0000000100 */
[----:B------:R-:W2:Y:S01]  /*2350*/  MUFU.EX2 R8, R8 ;  /* 0x0000000800087308 */ /* 0x000ea20000000800 */
[----:B----4-:R-:W-:-:S07]  /*2360*/  FADD R12, R6, R11 ;  /* 0x0000000b060c7221 */ /* 0x010fce0000000000 */
[----:B------:R-:W4:Y:S01]  /*2370*/  MUFU.EX2 R47, R47 ;  /* 0x0000002f002f7308 */ /* 0x000f220000000800 */
[----:B---3--:R-:W-:-:S07]  /*2380*/  FADD R11, R7, R12 ;  /* 0x0000000c070b7221 */ /* 0x008fce0000000000 */
[----:B------:R-:W3:Y:S01]  /*2390*/  MUFU.EX2 R9, R9 ;  /* 0x0000000900097308 */ /* 0x000ee20000000800 */
[----:B--2---:R-:W-:-:S07]  /*23a0*/  FADD R12, R8, R11 ;  /* 0x0000000b080c7221 */ /* 0x004fce0000000000 */
[----:B------:R-:W2:Y:S01]  /*23b0*/  MUFU.EX2 R48, R48 ;  /* 0x0000003000307308 */ /* 0x000ea20000000800 */
[----:B----4-:R-:W-:-:S07]  /*23c0*/  FADD R12, R47, R12 ;  /* 0x0000000c2f0c7221 */ /* 0x010fce0000000000 */
[----:B------:R-:W4:Y:S01]  /*23d0*/  MUFU.EX2 R52, R52 ;  /* 0x0000003400347308 */ /* 0x000f220000000800 */
[C---:B---3--:R-:W-:Y:S01]  /*23e0*/  FADD R11, R9.reuse, R12 ;  /* 0x0000000c090b7221 */ /* 0x048fe20000000000 */
[----:B------:R-:W-:-:S06]  /*23f0*/  F2FP.BF16.F32.PACK_AB R47, R9, R47 ;  /* 0x0000002f092f723e */ /* 0x000fcc00000010ff */
[----:B------:R-:W3:Y:S01]  /*2400*/  MUFU.EX2 R49, R49 ;  /* 0x0000003100317308 */ /* 0x000ee20000000800 */
[----:B--2---:R-:W-:-:S07]  /*2410*/  FADD R11, R48, R11 ;  /* 0x0000000b300b7221 */ /* 0x004fce0000000000 */
        /* <DEDUP_REMOVED lines=43> */
[----:B----4-:R-:W-:-:S04]  /*26d0*/  FADD R12, R84, R11 ;  /* 0x0000000b540c7221 */ /* 0x010fc80000000000 */
[----:B---3--:R-:W-:-:S05]  /*26e0*/  FADD R12, R85, R12 ;  /* 0x0000000c550c7221 */ /* 0x008fca0000000000 */
[----:B------:R-:W3:Y:S02]  /*26f0*/  SHFL.BFLY PT, R11, R12, 0x10, 0x1f ;  /* 0x0e001f000c0b7f89 */ /* 0x000ee400000e0000 */
[----:B---3--:R-:W-:-:S05]  /*2700*/  FADD R16, R12, R11 ;  /* 0x0000000b0c107221 */ /* 0x008fca0000000000 */
[----:B------:R-:W-:Y:S01]  /*2710*/  @!P1 STS [R39], R16 ;  /* 0x0000001027009388 */ /* 0x000fe20000000800 */
[----:B------:R-:W-:Y:S06]  /*2720*/  BAR.SYNC.DEFER_BLOCKING 0x2, 0x100 ;  /* 0x0084000000007b1d */ /* 0x000fec0000010000 */
[----:B------:R-:W3:Y:S04]  /*2730*/  @!P3 LDS R3, [R2+-0x400] ;  /* 0xfffc00000203b984 */ /* 0x000ee80000000800 */
[----:B---3--:R-:W3:Y:S02]  /*2740*/  SHFL.BFLY PT, R14, R3, 0x1, 0x1f ;  /* 0x0c201f00030e7f89 */ /* 0x008ee400000e0000 */
[----:B---3--:R-:W-:-:S05]  /*2750*/  FADD R11, R3, R14 ;  /* 0x0000000e030b7221 */ /* 0x008fca0000000000 */
[----:B------:R-:W-:Y:S01]  /*2760*/  @P0 STS [R2+-0x400], R11 ;  /* 0xfffc000b02000388 */ /* 0x000fe20000000800 */
[----:B------:R-:W-:Y:S06]  /*2770*/  BAR.SYNC.DEFER_BLOCKING 0x2, 0x100 ;  /* 0x0084000000007b1d */ /* 0x000fec0000010000 */
[----:B------:R-:W2:Y:S01]  /*2780*/  LDS R13, [R38] ;  /* 0x00000000260d7984 */ /* 0x000ea20000000800 */
[----:B------:R-:W3:Y:S01]  /*2790*/  SYNCS.PHASECHK.TRANS64.TRYWAIT P5, [UR70+0x38360], R45 ;  /* 0x0383602dff0075a7 */ /* 0x000ee200080a1146 */
[----:B--2---:R-:W-:Y:S01]  /*27a0*/  FFMA R37, R62, R37, R13 ;  /* 0x000000253e257223 */ /* 0x004fe2000000000d */
[----:B---3--:R-:W-:Y:S06]  /*27b0*/  @!P5 BRA `(.L_x_38) ;  /* 0x000000a0005cd947 */ /* 0x008fec0003800000 */
.L_x_204:
[----:B------:R-:W-:Y:S02]  /*27c0*/  SEL R93, RZ, 0xffffffff, P4 ;  /* 0xffffffffff5d7807 */ /* 0x000fe40002000000 */
[----:B------:R-:W-:Y:S02]  /*27d0*/  F2FP.BF16.F32.PACK_AB R46, R8, R7 ;  /* 0x00000007082e723e */ /* 0x000fe400000010ff */
[----:B------:R-:W-:Y:S01]  /*27e0*/  F2FP.BF16.F32.PACK_AB R45, R6, R5 ;  /* 0x00000005062d723e */ /* 0x000fe200000010ff */
[----:B------:R-:W-:Y:S01]  /*27f0*/  IMAD.U32 R93, R93, -0x80000000, RZ ;  /* 0x800000005d5d7824 */ /* 0x000fe200078e00ff */
[----:B------:R-:W-:Y:S02]  /*2800*/  F2FP.BF16.F32.PACK_AB R44, R4, R44 ;  /* 0x0000002c042c723e */ /* 0x000fe400000010ff */
[----:B------:R-:W-:Y:S02]  /*2810*/  F2FP.BF16.F32.PACK_AB R51, R10, R51 ;  /* 0x000000330a33723e */ /* 0x000fe400000010ff */
[----:B------:R-:W-:Y:S01]  /*2820*/  LDTM.16dp32bit_t0_t15.x32 R4, tmem[UR25] ;  /* 0x00000019000479ee */ /* 0x000fe20008a80000 */
[----:B------:R-:W2:Y:S01]  /*2830*/  LDTM.16dp32bit_t16_t31.x32 R4, tmem[UR25+0x20] ;  /* 0x00002019000479ee */ /* 0x000ea20008aa0000 */
[----:B------:R-:W-:Y:S01]  /*2840*/  NOP ;  /* 0x0000000000007918 */ /* 0x000fe20000000000 */
[----:B--2---:R-:W-:Y:S01]  /*2850*/  SYNCS.ARRIVE.TRANS64.A1T0 RZ, [UR70+0x38430], RZ ;  /* 0x038430ffffff79a7 */ /* 0x004fe20008100046 */
[----:B------:R-:W2:Y:S02]  /*2860*/  SYNCS.PHASECHK.TRANS64.TRYWAIT P5, [UR70+0x38350], R93 ;  /* 0x0383505dff0075a7 */ /* 0x000ea400080a1146 */
[----:B--2---:R-:W-:Y:S05]  /*2870*/  @!P5 BRA `(.L_x_39) ;  /* 0x000000a00038d947 */ /* 0x004fea0003800000 */
.L_x_205:
[----:B------:R-:W-:Y:S01]  /*2880*/  F2FP.BF16.F32.PACK_AB R50, R54, R50 ;  /* 0x000000323632723e */ /* 0x000fe200000010ff */
[----:B------:R2:W-:Y:S01]  /*2890*/  STS.128 [R43+0x2c000], R44 ;  /* 0x02c0002c2b007388 */ /* 0x0005e20000000c00 */
[----:B------:R-:W-:Y:S01]  /*28a0*/  F2FP.BF16.F32.PACK_AB R49, R53, R49 ;  /* 0x000000313531723e */ /* 0x000fe200000010ff */
[----:B------:R-:W-:Y:S01]  /*28b0*/  FMUL R4, R62, R4 ;  /* 0x000000043e047220 */ /* 0x000fe20000400000 */
[----:B------:R-:W-:Y:S01]  /*28c0*/  F2FP.BF16.F32.PACK_AB R48, R52, R48 ;  /* 0x000000303430723e */ /* 0x000fe200000010ff */
[C---:B------:R-:W-:Y:S01]  /*28d0*/  FMUL R5, R62.reuse, R5 ;  /* 0x000000053e057220 */ /* 0x040fe20000400000 */
[----:B------:R-:W-:Y:S01]  /*28e0*/  F2FP.BF16.F32.PACK_AB R55, R81, R55 ;  /* 0x000000375137723e */ /* 0x000fe200000010ff */
[----:B------:R-:W-:Y:S01]  /*28f0*/  FMUL R6, R62, R6 ;  /* 0x000000063e067220 */ /* 0x000fe20000400000 */
[----:B------:R-:W-:Y:S01]  /*2900*/  F2FP.BF16.F32.PACK_AB R54, R76, R75 ;  /* 0x0000004b4c36723e */ /* 0x000fe200000010ff */
[----:B------:R3:W-:Y:S01]  /*2910*/  STS.128 [R42+0x2c000], R48 ;  /* 0x02c000302a007388 */ /* 0x0007e20000000c00 */
[----:B------:R-:W-:Y:S01]  /*2920*/  F2FP.BF16.F32.PACK_AB R53, R59, R58 ;  /* 0x0000003a3b35723e */ /* 0x000fe200000010ff */
[C---:B------:R-:W-:Y:S01]  /*2930*/  FMUL R7, R62.reuse, R7 ;  /* 0x000000073e077220 */ /* 0x040fe20000400000 */
[----:B------:R-:W-:Y:S01]  /*2940*/  F2FP.BF16.F32.PACK_AB R52, R57, R56 ;  /* 0x000000383934723e */ /* 0x000fe200000010ff */
[C---:B------:R-:W-:Y:S01]  /*2950*/  FMUL R8, R62.reuse, R8 ;  /* 0x000000083e087220 */ /* 0x040fe20000400000 */
[----:B------:R-:W-:Y:S01]  /*2960*/  F2FP.BF16.F32.PACK_AB R59, R85, R84 ;  /* 0x00000054553b723e */ /* 0x000fe200000010ff */
[----:B------:R-:W-:Y:S01]  /*2970*/  FMUL R9, R62, R9 ;  /* 0x000000093e097220 */ /* 0x000fe20000400000 */
[----:B------:R-:W-:Y:S01]  /*2980*/  F2FP.BF16.F32.PACK_AB R58, R82, R80 ;  /* 0x00000050523a723e */ /* 0x000fe200000010ff */
[----:B------:R3:W-:Y:S01]  /*2990*/  STS.128 [R41+0x2c000], R52 ;  /* 0x02c0003429007388 */ /* 0x0007e20000000c00 */
[----:B------:R-:W-:Y:S01]  /*29a0*/  F2FP.BF16.F32.PACK_AB R57, R78, R77 ;  /* 0x0000004d4e39723e */ /* 0x000fe200000010ff */
[----:B------:R-:W-:Y:S01]  /*29b0*/  FMUL R10, R62, R10 ;  /* 0x0000000a3e0a7220 */ /* 0x000fe20000400000 */
[----:B------:R-:W-:Y:S01]  /*29c0*/  F2FP.BF16.F32.PACK_AB R56, R74, R73 ;  /* 0x000000494a38723e */ /* 0x000fe200000010ff */
[C---:B------:R-:W-:Y:S01]  /*29d0*/  FMUL R11, R62.reuse, R11 ;  /* 0x0000000b3e0b7220 */ /* 0x040fe20000400000 */
[----:B------:R-:W-:Y:S01]  /*29e0*/  PLOP3.LUT P4, PT, P4, PT, PT, 0x8, 0x80 ;  /* 0x000000000080781c */ /* 0x000fe2000278e170 */
[C---:B------:R-:W-:Y:S01]  /*29f0*/  FMUL R12, R62.reuse, R12 ;  /* 0x0000000c3e0c7220 */ /* 0x040fe20000400000 */
[C---:B------:R-:W-:Y:S01]  /*2a00*/  FMUL R13, R62.reuse, R13 ;  /* 0x0000000d3e0d7220 */ /* 0x040fe20000400000 */
[----:B------:R3:W-:Y:S01]  /*2a10*/  STS.128 [R40+0x2c000], R56 ;  /* 0x02c0003828007388 */ /* 0x0007e20000000c00 */
[C---:B------:R-:W-:Y:S01]  /*2a20*/  FMUL R14, R62.reuse, R14 ;  /* 0x0000000e3e0e7220 */ /* 0x040fe20000400000 */
[C---:B------:R-:W-:Y:S01]  /*2a30*/  FMUL R15, R62.reuse, R15 ;  /* 0x0000000f3e0f7220 */ /* 0x040fe20000400000 */
[C---:B------:R-:W-:Y:S01]  /*2a40*/  FMUL R16, R62.reuse, R16 ;  /* 0x000000103e107220 */ /* 0x040fe20000400000 */
[----:B------:R-:W-:Y:S01]  /*2a50*/  NOP ;  /* 0x0000000000007918 */ /* 0x000fe20000000000 */
[C---:B------:R-:W-:Y:S01]  /*2a60*/  FMUL R17, R62.reuse, R17 ;  /* 0x000000113e117220 */ /* 0x040fe20000400000 */
[C---:B------:R-:W-:Y:S01]  /*2a70*/  FMUL R18, R62.reuse, R18 ;  /* 0x000000123e127220 */ /* 0x040fe20000400000 */
[C---:B------:R-:W-:Y:S01]  /*2a80*/  FMUL R19, R62.reuse, R19 ;  /* 0x000000133e137220 */ /* 0x040fe20000400000 */
[----:B------:R-:W-:Y:S01]  /*2a90*/  ARRIVES.LDGSTSBAR.64.ARVCNT [UR70+0x38440] ;  /* 0x03844000ff0079b0 */ /* 0x000fe20008001a46 */
[C---:B------:R-:W-:Y:S01]  /*2aa0*/  FMUL R20, R62.reuse, R20 ;  /* 0x000000143e147220 */ /* 0x040fe20000400000 */
        /* <DEDUP_REMOVED lines=14> */
[----:B------:R-:W-:Y:S01]  /*2b90*/  FMUL R35, R62, R35 ;  /* 0x000000233e237220 */ /* 0x000fe20000400000 */
[----:B------:R-:W-:Y:S01]  /*2ba0*/  NOP ;  /* 0x0000000000007918 */ /* 0x000fe20000000000 */
[----:B--2---:R-:W2:Y:S01]  /*2bb0*/  LDC R44, c[0x0][0x3e8] ;  /* 0x0000fa00ff2c7b82 */ /* 0x004ea20000000800 */
[----:B------:R-:W-:Y:S01]  /*2bc0*/  UIADD3 UR6, UPT, UPT, UR6, 0x80, URZ ;  /* 0x0000008006067890 */ /* 0x000fe2000fffe0ff */
[----:B------:R3:W-:Y:S01]  /*2bd0*/  STTM.16dp32bit_t0_t15.x32 tmem[UR25], R4 ;  /* 0x00000004000079ed */ /* 0x0007e20008a80019 */
[----:B------:R3:W-:Y:S01]  /*2be0*/  STTM.16dp32bit_t16_t31.x32 tmem[UR25+0x20], R4 ;  /* 0x00002004000079ed */ /* 0x0007e20008aa0019 */
[----:B------:R-:W4:Y:S01]  /*2bf0*/  FENCE.VIEW.ASYNC.T ;  /* 0x00000000000073c6 */ /* 0x000f220000000200 */
[----:B------:R-:W-:-:S03]  /*2c00*/  MOV R46, R0 ;  /* 0x00000000002e7202 */ /* 0x000fc60000000f00 */
[----:B----4-:R-:W-:Y:S01]  /*2c10*/  BAR.SYNC.DEFER_BLOCKING 0x2, 0x100 ;  /* 0x0084000000007b1d */ /* 0x010fe20000010000 */
[----:B--2---:R-:W-:-:S13]  /*2c20*/  ISETP.LE.AND P5, PT, R44, UR6, PT ;  /* 0x000000062c007c0c */ /* 0x004fda000bfa3270 */
[----:B------:R-:W-:Y:S05]  /*2c30*/  @!P5 BRA `(.L_x_40) ;  /* 0xfffffff0008cd947 */ /* 0x000fea000383ffff */
.L_x_36:
[C---:B---3--:R-:W-:Y:S01]  /*2c40*/  FMUL R4, R37.reuse, 8388608 ;  /* 0x4b00000025047820 */ /* 0x048fe20000400000 */
[----:B------:R-:W-:Y:S01]  /*2c50*/  FSETP.GEU.AND P1, PT, R37, 1.175494350822287508e-38, PT ;  /* 0x008000002500780b */ /* 0x000fe20003f2e000 */
[----:B------:R-:W-:Y:S01]  /*2c60*/  HFMA2 R7, -RZ, RZ, 1.443359375, -0.2030029296875 ;  /* 0x3dc6b27fff077431 */ /* 0x000fe200000001ff */
[----:B------:R-:W2:Y:S01]  /*2c70*/  LDCU UR16, c[0x0][0x3e8] ;  /* 0x00007d00ff1077ac */ /* 0x000ea20008000800 */
[----:B------:R-:W-:Y:S01]  /*2c80*/  IMAD.U32 R44, RZ, RZ, UR21 ;  /* 0x00000015ff2c7e24 */ /* 0x000fe2000f8e00ff */
[----:B------:R-:W-:Y:S01]  /*2c90*/  FSEL R8, R4, R37, !P1 ;  /* 0x0000002504087208 */ /* 0x000fe20004800000 */
[----:B------:R-:W3:Y:S01]  /*2ca0*/  LDCU.64 UR6, c[0x0][0x3a0] ;  /* 0x00007400ff0677ac */ /* 0x000ee20008000a00 */
[----:B------:R-:W-:-:S03]  /*2cb0*/  R2UR UR17, R64 ;  /* 0x00000000401172ca */ /* 0x000fc600000e0000 */
[C---:B------:R-:W-:Y:S01]  /*2cc0*/  VIADD R4, R8.reuse, 0xc0cafb0d ;  /* 0xc0cafb0d08047836 */ /* 0x040fe20000000000 */
[----:B------:R-:W-:Y:S01]  /*2cd0*/  ISETP.GE.U32.AND P5, PT, R8, 0x7f800000, PT ;  /* 0x7f8000000800780c */ /* 0x000fe20003fa6070 */
[----:B------:R-:W4:Y:S03]  /*2ce0*/  LDCU.64 UR26, c[0x0][0x358] ;  /* 0x00006b00ff1a77ac */ /* 0x000f260008000a00 */
[----:B------:R-:W-:-:S05]  /*2cf0*/  LOP3.LUT R5, R4, 0xff800000, RZ, 0xc0, !PT ;  /* 0xff80000004057812 */ /* 0x000fca00078ec0ff */
[----:B------:R-:W-:Y:S01]  /*2d00*/  IMAD.IADD R4, R8, 0x1, -R5 ;  /* 0x0000000108047824 */ /* 0x000fe200078e0a05 */
[----:B------:R-:W-:Y:S01]  /*2d10*/  I2FP.F32.S32 R5, R5 ;  /* 0x0000000500057245 */ /* 0x000fe20000201400 */
[----:B--2---:R-:W-:Y:S02]  /*2d20*/  UIMAD UR22, UR22, UR16, URZ ;  /* 0x00000010161672a4 */ /* 0x004fe4000f8e02ff */
[----:B------:R-:W-:Y:S01]  /*2d30*/  FADD R6, R4, -1 ;  /* 0xbf80000004067421 */ /* 0x000fe20000000000 */
[----:B------:R-:W-:Y:S01]  /*2d40*/  FSEL R4, RZ, -23, P1 ;  /* 0xc1b80000ff047808 */ /* 0x000fe20000800000 */
[----:B---3--:R-:W-:Y:S01]  /*2d50*/  UIMAD.WIDE UR6, UR22, 0x4, UR6 ;  /* 0x00000004160678a5 */ /* 0x008fe2000f8e0206 */
[----:B------:R-:W-:Y:S01]  /*2d60*/  FSETP.NEU.AND P1, PT, R8, RZ, PT ;  /* 0x000000ff0800720b */ /* 0x000fe20003f2d000 */
[----:B------:R-:W-:Y:S02]  /*2d70*/  FFMA.FTZ R7, R6, R7, -0.16845393180847167969 ;  /* 0xbe2c7f3006077423 */ /* 0x000fe40000010007 */
[----:B------:R-:W-:Y:S01]  /*2d80*/  FFMA.FTZ R4, R5, 1.1920928955078125e-07, R4 ;  /* 0x3400000005047823 */ /* 0x000fe20000010004 */
[----:B------:R-:W-:-:S02]  /*2d90*/  @P5 IMAD.MOV.U32 R5, RZ, RZ, 0x7f800000 ;  /* 0x7f800000ff055424 */ /* 0x000fc400078e00ff */
[----:B------:R-:W-:-:S04]  /*2da0*/  FFMA.FTZ R7, R6, R7, 0.1716887056827545166 ;  /* 0x3e2fcf2a06077423 */ /* 0x000fc80000010007 */
[----:B------:R-:W-:-:S04]  /*2db0*/  FFMA.FTZ R7, R6, R7, -0.17900948226451873779 ;  /* 0xbe374e4306077423 */ /* 0x000fc80000010007 */
[----:B------:R-:W-:-:S04]  /*2dc0*/  FFMA.FTZ R7, R6, R7, 0.20512372255325317383 ;  /* 0x3e520bf406077423 */ /* 0x000fc80000010007 */
[----:B------:R-:W-:-:S04]  /*2dd0*/  FFMA.FTZ R7, R6, R7, -0.24046532809734344482 ;  /* 0xbe763c8b06077423 */ /* 0x000fc80000010007 */
[----:B------:R-:W-:-:S04]  /*2de0*/  FFMA.FTZ R7, R6, R7, 0.28857114911079406738 ;  /* 0x3e93bf9906077423 */ /* 0x000fc80000010007 */
[----:B------:R-:W-:-:S04]  /*2df0*/  FFMA.FTZ R7, R6, R7, -0.36067417263984680176 ;  /* 0xbeb8aa4906077423 */ /* 0x000fc80000010007 */
[----:B------:R-:W-:-:S04]  /*2e00*/  FFMA.FTZ R7, R6, R7, 0.48089820146560668945 ;  /* 0x3ef6384a06077423 */ /* 0x000fc80000010007 */
[----:B------:R-:W-:-:S04]  /*2e10*/  FFMA.FTZ R7, R6, R7, -0.72134751081466674805 ;  /* 0xbf38aa3b06077423 */ /* 0x000fc80000010007 */
[----:B------:R-:W-:-:S04]  /*2e20*/  FMUL R7, R6, R7 ;  /* 0x0000000706077220 */ /* 0x000fc80000400000 */
[----:B------:R-:W-:-:S04]  /*2e30*/  FMUL R7, R6, R7 ;  /* 0x0000000706077220 */ /* 0x000fc80000400000 */
[----:B------:R-:W-:-:S04]  /*2e40*/  FFMA.FTZ R7, R6, 1.4426950216293334961, R7 ;  /* 0x3fb8aa3b06077823 */ /* 0x000fc80000010007 */
[----:B------:R-:W-:Y:S01]  /*2e50*/  FADD R4, R4, R7 ;  /* 0x0000000704047221 */ /* 0x000fe20000000000 */
[----:B------:R-:W-:Y:S01]  /*2e60*/  @P5 FFMA.FTZ R4, R8, R5, +INF ;  /* 0x7f80000008045423 */ /* 0x000fe20000010005 */
[----:B------:R-:W-:-:S04]  /*2e70*/  ISETP.NE.AND P5, PT, R87, RZ, PT ;  /* 0x000000ff5700720c */ /* 0x000fc80003fa5270 */
[----:B------:R-:W-:Y:S02]  /*2e80*/  FSEL R5, R4, -INF , P1 ;  /* 0xff80000004057808 */ /* 0x000fe40000800000 */
[----:B------:R-:W-:-:S03]  /*2e90*/  FSETP.GT.AND P1, PT, |R37|, 8.50705917302346158658e+37, PT ;  /* 0x7e8000002500780b */ /* 0x000fc60003f24200 */
[----:B------:R-:W-:Y:S01]  /*2ea0*/  FADD R45, R5, R0 ;  /* 0x00000000052d7221 */ /* 0x000fe20000000000 */
[----:B------:R-:W-:Y:S01]  /*2eb0*/  IADD3 R0, P6, PT, R72, UR21, RZ ;  /* 0x0000001548007c10 */ /* 0x000fe2000ffde0ff */
[----:B------:R-:W-:Y:S01]  /*2ec0*/  LDTM.16dp32bit_t0_t15.x32 R4, tmem[UR25] ;  /* 0x00000019000479ee */ /* 0x000fe20008a80000 */
[----:B------:R-:W2:Y:S01]  /*2ed0*/  LDTM.16dp32bit_t16_t31.x32 R4, tmem[UR25+0x20] ;  /* 0x00002019000479ee */ /* 0x000ea20008aa0000 */
[----:B------:R-:W-:Y:S01]  /*2ee0*/  NOP ;  /* 0x0000000000007918 */ /* 0x000fe20000000000 */
[----:B--2---:R-:W-:Y:S05]  /*2ef0*/  BAR.SYNC.DEFER_BLOCKING 0x2, 0x100 ;  /* 0x0084000000007b1d */ /* 0x004fea0000010000 */
[----:B------:R-:W-:Y:S01]  /*2f00*/  @P1 FMUL R4, R4, 0.25 ;  /* 0x3e80000004041820 */ /* 0x000fe20000400000 */
[----:B------:R-:W-:Y:S01]  /*2f10*/  @P1 FMUL R5, R5, 0.25 ;  /* 0x3e80000005051820 */ /* 0x000fe20000400000 */
[----:B------:R2:W-:Y:S01]  /*2f20*/  STS [R66+0x34000], R45 ;  /* 0x0340002d42007388 */ /* 0x0005e20000000800 */
[----:B------:R-:W-:Y:S01]  /*2f30*/  @P1 FMUL R6, R6, 0.25 ;  /* 0x3e80000006061820 */ /* 0x000fe20000400000 */
[----:B------:R-:W-:Y:S01]  /*2f40*/  @P1 FMUL R7, R7, 0.25 ;  /* 0x3e80000007071820 */ /* 0x000fe20000400000 */
[----:B------:R-:W-:Y:S01]  /*2f50*/  @P1 FMUL R8, R8, 0.25 ;  /* 0x3e80000008081820 */ /* 0x000fe20000400000 */
[----:B------:R-:W-:Y:S01]  /*2f60*/  BAR.SYNC.DEFER_BLOCKING 0x2, 0x100 ;  /* 0x0084000000007b1d */ /* 0x000fe20000010000 */
[----:B------:R-:W-:Y:S01]  /*2f70*/  @P1 FMUL R9, R9, 0.25 ;  /* 0x3e80000009091820 */ /* 0x000fe20000400000 */
[----:B------:R-:W-:Y:S01]  /*2f80*/  @P1 FMUL R10, R10, 0.25 ;  /* 0x3e8000000a0a1820 */ /* 0x000fe20000400000 */
[----:B------:R-:W-:Y:S01]  /*2f90*/  @P1 FMUL R11, R11, 0.25 ;  /* 0x3e8000000b0b1820 */ /* 0x000fe20000400000 */
[----:B------:R-:W-:Y:S01]  /*2fa0*/  @P1 FMUL R12, R12, 0.25 ;  /* 0x3e8000000c0c1820 */ /* 0x000fe20000400000 */
[----:B------:R-:W-:Y:S01]  /*2fb0*/  @P1 FMUL R13, R13, 0.25 ;  /* 0x3e8000000d0d1820 */ /* 0x000fe20000400000 */
[----:B--2---:R-:W-:Y:S01]  /*2fc0*/  LEA.HI.X.SX32 R45, R44, RZ, 0x1, P6 ;  /* 0x000000ff2c2d7211 */ /* 0x004fe200030f0eff */
[----:B------:R-:W-:Y:S01]  /*2fd0*/  @P1 FMUL R14, R14, 0.25 ;  /* 0x3e8000000e0e1820 */ /* 0x000fe20000400000 */
[----:B------:R-:W-:Y:S01]  /*2fe0*/  LEA R44, P6, R0, UR6, 0x2 ;  /* 0x00000006002c7c11 */ /* 0x000fe2000f8c10ff */
[----:B------:R-:W-:Y:S01]  /*2ff0*/  ULOP3.LUT UR6, UR32, UR17, URZ, 0xfc, !UPT ;  /* 0x0000001120067292 */ /* 0x000fe2000f8efcff */
[----:B------:R-:W-:Y:S01]  /*3000*/  @P1 FMUL R15, R15, 0.25 ;  /* 0x3e8000000f0f1820 */ /* 0x000fe20000400000 */
[----:B------:R-:W-:Y:S01]  /*3010*/  @P1 FMUL R16, R16, 0.25 ;  /* 0x3e80000010101820 */ /* 0x000fe20000400000 */
[----:B------:R-:W-:Y:S01]  /*3020*/  LEA.HI.X R45, R0, UR7, R45, 0x2, P6 ;  /* 0x00000007002d7c11 */ /* 0x000fe2000b0f142d */
[----:B------:R-:W-:Y:S01]  /*3030*/  @P1 FMUL R17, R17, 0.25 ;  /* 0x3e80000011111820 */ /* 0x000fe20000400000 */
        /* <DEDUP_REMOVED lines=10> */
[----:B------:R-:W4:Y:S01]  /*30e0*/  LDS R47, [R65+0x34000] ;  /* 0x03400000412f7984 */ /* 0x000f220000000800 */
        /* <DEDUP_REMOVED lines=8> */
[----:B----4-:R2:W-:Y:S01]  /*3170*/  @!P5 STG.E desc[UR26][R44.64+0x100], R47 ;  /* 0x0001002f2c00d986 */ /* 0x0105e2000c10191a */
[C---:B------:R-:W-:Y:S01]  /*3180*/  FSETP.GEU.AND P5, PT, |R37|.reuse, 1.175494350822287508e-38, PT ;  /* 0x008000002500780b */ /* 0x040fe20003fae200 */
[----:B------:R-:W-:Y:S01]  /*3190*/  @P1 FMUL R37, R37, 0.25 ;  /* 0x3e80000025251820 */ /* 0x000fe20000400000 */
[----:B------:R-:W-:-:S11]  /*31a0*/  ISETP.NE.U32.AND P1, PT, RZ, UR6, PT ;  /* 0x00000006ff007c0c */ /* 0x000fd6000bf25070 */
[----:B------:R-:W-:Y:S01]  /*31b0*/  @!P5 FMUL R37, R37, 16777216 ;  /* 0x4b8000002525d820 */ /* 0x000fe20000400000 */
[----:B------:R-:W-:Y:S01]  /*31c0*/  @!P5 FMUL R6, R6, 16777216 ;  /* 0x4b8000000606d820 */ /* 0x000fe20000400000 */
[----:B------:R-:W-:Y:S01]  /*31d0*/  @!P5 FMUL R7, R7, 16777216 ;  /* 0x4b8000000707d820 */ /* 0x000fe20000400000 */
[----:B------:R-:W-:Y:S01]  /*31e0*/  @!P5 FMUL R8, R8, 16777216 ;  /* 0x4b8000000808d820 */ /* 0x000fe20000400000 */
[----:B------:R-:W2:Y:S01]  /*31f0*/  MUFU.RCP R46, R37 ;  /* 0x00000025002e7308 */ /* 0x000ea20000001000 */
[----:B------:R-:W-:Y:S01]  /*3200*/  @!P5 FMUL R9, R9, 16777216 ;  /* 0x4b8000000909d820 */ /* 0x000fe20000400000 */
        /* <DEDUP_REMOVED lines=28> */
[C---:B--2---:R-:W-:Y:S01]  /*33d0*/  FMUL R44, R46.reuse, R6 ;  /* 0x000000062e2c7220 */ /* 0x044fe20000400000 */
        /* <DEDUP_REMOVED lines=31> */
[----:B------:R-:W-:Y:S06]  /*35d0*/  @P1 BRA `(.L_x_41) ;  /* 0x0000000000581947 */ /* 0x000fec0003800000 */
        /* <DEDUP_REMOVED lines=22> */
.L_x_41:
[----:B------:R-:W-:Y:S01]  /*3740*/  R2UR UR16, R64 ;  /* 0x00000000401072ca */ /* 0x000fe200000e0000 */
[----:B------:R-:W2:Y:S01]  /*3750*/  LDCU UR17, c[0x0][0x3dc] ;  /* 0x00007b80ff1177ac */ /* 0x000ea20008000800 */
[----:B------:R-:W-:Y:S01]  /*3760*/  MOV R19, 0x37a0 ;  /* 0x000037a000137802 */ /* 0x000fe20000000f00 */
[----:B------:R-:W-:Y:S01]  /*3770*/  UMOV UR33, UR30 ;  /* 0x0000001e00217c82 */ /* 0x000fe20008000000 */
[----:B------:R-:W-:-:S11]  /*3780*/  UMOV UR19, UR32 ;  /* 0x0000002000137c82 */ /* 0x000fd60008000000 */
[----:B-12---:R-:W-:Y:S05]  /*3790*/  CALL.REL.NOINC `($__internal_3_$__cuda_sm20_div_s64) ;  /* 0x0000009400847944 */ /* 0x006fea0003c00000 */
[----:B------:R-:W-:-:S05]  /*37a0*/  UMOV UR22, UR7 ;  /* 0x0000000700167c82 */ /* 0x000fca0008000000 */
.L_x_42:
[----:B------:R-:W-:Y:S01]  /*37b0*/  BAR.SYNC.DEFER_BLOCKING 0x2, 0x100 ;  /* 0x0084000000007b1d */ /* 0x000fe20000010000 */
[----:B------:R-:W-:Y:S02]  /*37c0*/  F2FP.BF16.F32.PACK_AB R7, R48, R7 ;  /* 0x000000073007723e */ /* 0x000fe400000010ff */
[----:B------:R-:W-:Y:S02]  /*37d0*/  ELECT P1, URZ, PT ;  /* 0x0000000000ff782f */ /* 0x000fe40003820000 */
[----:B------:R-:W-:Y:S01]  /*37e0*/  F2FP.BF16.F32.PACK_AB R6, R47, R6 ;  /* 0x000000062f06723e */ /* 0x000fe200000010ff */
[----:B------:R-:W-:Y:S01]  /*37f0*/  UIADD3 UR22, UPT, UPT, UR23, UR22, URZ ;  /* 0x0000001617167290 */ /* 0x000fe2000fffe0ff */
[----:B------:R-:W-:Y:S01]  /*3800*/  F2FP.BF16.F32.PACK_AB R5, R45, R44 ;  /* 0x0000002c2d05723e */ /* 0x000fe200000010ff */
[----:B------:R-:W-:Y:S01]  /*3810*/  UMOV UR21, UR18 ;  /* 0x0000001200157c82 */ /* 0x000fe20008000000 */
[----:B------:R-:W-:Y:S01]  /*3820*/  F2FP.BF16.F32.PACK_AB R4, R37, R0 ;  /* 0x000000002504723e */ /* 0x000fe200000010ff */
[----:B------:R-:W-:Y:S01]  /*3830*/  UIADD3 UR4, UPT, UPT, UR4, 0x1, URZ ;  /* 0x0000000104047890 */ /* 0x000fe2000fffe0ff */
[----:B------:R-:W-:Y:S01]  /*3840*/  F2FP.BF16.F32.PACK_AB R11, R18, R11 ;  /* 0x0000000b120b723e */ /* 0x000fe200000010ff */
[----:B------:R-:W-:Y:S01]  /*3850*/  UIADD3 UR8, UPT, UPT, UR11, UR8, URZ ;  /* 0x000000080b087290 */ /* 0x000fe2000fffe0ff */
[----:B------:R-:W-:-:S02]  /*3860*/  F2FP.BF16.F32.PACK_AB R10, R17, R10 ;  /* 0x0000000a110a723e */ /* 0x000fc400000010ff */
[----:B------:R-:W-:Y:S02]  /*3870*/  F2FP.BF16.F32.PACK_AB R9, R14, R9 ;  /* 0x000000090e09723e */ /* 0x000fe400000010ff */
[----:B------:R-:W-:Y:S02]  /*3880*/  F2FP.BF16.F32.PACK_AB R8, R13, R8 ;  /* 0x000000080d08723e */ /* 0x000fe400000010ff */
[----:B------:R-:W-:Y:S02]  /*3890*/  F2FP.BF16.F32.PACK_AB R15, R20, R15 ;  /* 0x0000000f140f723e */ /* 0x000fe400000010ff */
[----:B------:R-:W-:Y:S02]  /*38a0*/  F2FP.BF16.F32.PACK_AB R14, R25, R24 ;  /* 0x00000018190e723e */ /* 0x000fe400000010ff */
[----:B------:R-:W-:Y:S02]  /*38b0*/  F2FP.BF16.F32.PACK_AB R13, R23, R22 ;  /* 0x00000016170d723e */ /* 0x000fe400000010ff */
[----:B------:R-:W-:Y:S01]  /*38c0*/  F2FP.BF16.F32.PACK_AB R12, R21, R12 ;  /* 0x0000000c150c723e */ /* 0x000fe200000010ff */
[----:B------:R2:W-:Y:S01]  /*38d0*/  STS.128 [R43+0x34000], R4 ;  /* 0x034000042b007388 */ /* 0x0005e20000000c00 */
[----:B------:R-:W-:-:S02]  /*38e0*/  F2FP.BF16.F32.PACK_AB R19, R35, R34 ;  /* 0x000000222313723e */ /* 0x000fc400000010ff */
[----:B------:R-:W-:Y:S01]  /*38f0*/  F2FP.BF16.F32.PACK_AB R18, R33, R32 ;  /* 0x000000202112723e */ /* 0x000fe200000010ff */
[----:B------:R2:W-:Y:S01]  /*3900*/  STS.128 [R42+0x34000], R8 ;  /* 0x034000082a007388 */ /* 0x0005e20000000c00 */
[----:B------:R-:W-:Y:S02]  /*3910*/  F2FP.BF16.F32.PACK_AB R17, R31, R30 ;  /* 0x0000001e1f11723e */ /* 0x000fe400000010ff */
[----:B------:R-:W-:Y:S01]  /*3920*/  F2FP.BF16.F32.PACK_AB R16, R29, R16 ;  /* 0x000000101d10723e */ /* 0x000fe200000010ff */
[----:B------:R2:W-:Y:S01]  /*3930*/  STS.128 [R41+0x34000], R12 ;  /* 0x0340000c29007388 */ /* 0x0005e20000000c00 */
[----:B------:R-:W-:-:S03]  /*3940*/  ISETP.LT.U32.AND P1, PT, R70, 0x40, P1 ;  /* 0x000000404600780c */ /* 0x000fc60000f21070 */
[----:B------:R2:W-:Y:S01]  /*3950*/  STS.128 [R40+0x34000], R16 ;  /* 0x0340001028007388 */ /* 0x0005e20000000c00 */
[----:B------:R3:W-:Y:S06]  /*3960*/  MEMBAR.ALL.CTA ;  /* 0x0000000000007992 */ /* 0x0007ec0000008000 */
[----:B---3--:R-:W3:Y:S03]  /*3970*/  FENCE.VIEW.ASYNC.S ;  /* 0x00000000000073c6 */ /* 0x008ee60000000000 */
[----:B---3--:R-:W-:Y:S01]  /*3980*/  VOTEU.ANY UP0, P1 ;  /* 0x0000000000ff7886 */ /* 0x008fe20000800100 */
[----:B------:R-:W-:Y:S01]  /*3990*/  VOTEU.ANY UP2, P1 ;  /* 0x0000000000ff7886 */ /* 0x000fe20000840100 */
[----:B------:R-:W-:Y:S03]  /*39a0*/  BAR.SYNC.DEFER_BLOCKING 0x2, 0x100 ;  /* 0x0084000000007b1d */ /* 0x000fe60000010000 */
[----:B------:R-:W-:Y:S01]  /*39b0*/  @UP0 UIADD3 UR20, UPT, UPT, UR20, 0x34000, URZ ;  /* 0x0003400014140890 */ /* 0x000fe2000fffe0ff */
[----:B------:R-:W-:-:S02]  /*39c0*/  ISETP.NE.AND P1, PT, R61, UR4, PT ;  /* 0x000000043d007c0c */ /* 0x000fc4000bf25270 */
[----:B------:R-:W-:Y:S01]  /*39d0*/  @UP0 UMOV UR6, UR14 ;  /* 0x0000000e00060c82 */ /* 0x000fe20008000000 */
[----:B------:R-:W-:-:S05]  /*39e0*/  @UP0 UMOV UR7, UR15 ;  /* 0x0000000f00070c82 */ /* 0x000fca0008000000 */
[----:B------:R2:W-:Y:S01]  /*39f0*/  @UP2 UTMASTG.2D [UR20], [UR6] ;  /* 0x00000014060023b5 */ /* 0x0005e20008008000 */
[----:B------:R0:W-:Y:S01]  /*3a00*/  UTMACMDFLUSH ;  /* 0x00000000000079b7 */ /* 0x0001e20000000000 */
[----:B------:R-:W-:-:S04]  /*3a10*/  DEPBAR.LE SB0, 0x0 ;  /* 0x000080000000791a */ /* 0x000fc80000000000 */
[----:B------:R-:W-:Y:S06]  /*3a20*/  BAR.SYNC.DEFER_BLOCKING 0x2, 0x100 ;  /* 0x0084000000007b1d */ /* 0x000fec0000010000 */
[----:B--2---:R-:W-:Y:S05]  /*3a30*/  @P1 BRA `(.L_x_43) ;  /* 0xffffffd800a41947 */ /* 0x004fea000383ffff */
.L_x_32:
[----:B------:R-:W-:Y:S06]  /*3a40*/  BAR.SYNC.DEFER_BLOCKING 0x1 ;  /* 0x0040000000007b1d */ /* 0x000fec0000010000 */
[----:B------:R-:W-:Y:S05]  /*3a50*/  BRA `(.L_x_1) ;  /* 0xffffffc8001c7947 */ /* 0x000fea000383ffff */
.L_x_229:
[----:B------:R-:W-:Y:S01]  /*3a60*/  IABS R0, UR11 ;  /* 0x0000000b00007c13 */ /* 0x000fe20008000000 */
[----:B------:R-:W-:Y:S06]  /*3a70*/  BAR.SYNC.DEFER_BLOCKING 0x1 ;  /* 0x0040000000007b1d */ /* 0x000fec0000010000 */
[----:B------:R-:W1:Y:S01]  /*3a80*/  I2F.RP R2, R0 ;  /* 0x0000000000027306 */ /* 0x000e620000209400 */
[----:B------:R-:W-:Y:S02]  /*3a90*/  R2UR UR5, R79 ;  /* 0x000000004f0572ca */ /* 0x000fe400000e0000 */
[----:B------:R-:W-:-:S04]  /*3aa0*/  IABS R6, UR11 ;  /* 0x0000000b00067c13 */ /* 0x000fc80008000000 */
[----:B------:R-:W-:-:S07]  /*3ab0*/  IADD3 R6, PT, PT, RZ, -R6, RZ ;  /* 0x80000006ff067210 */ /* 0x000fce0007ffe0ff */
[----:B------:R-:W-:Y:S01]  /*3ac0*/  USHF.R.S32.HI UR4, URZ, 0x1f, UR5 ;  /* 0x0000001fff047899 */ /* 0x000fe20008011405 */
[----:B-1----:R-:W1:Y:S03]  /*3ad0*/  MUFU.RCP R2, R2 ;  /* 0x0000000200027308 */ /* 0x002e660000001000 */
[----:B------:R-:W-:Y:S01]  /*3ae0*/  ULEA.HI UR4, UR4, UR5, URZ, 0x7 ;  /* 0x0000000504047291 */ /* 0x000fe2000f8f38ff */
[----:B------:R-:W2:Y:S03]  /*3af0*/  S2UR UR5, SR_CTAID.X ;  /* 0x00000000000579c3 */ /* 0x000ea60000002500 */
[----:B------:R-:W-:-:S06]  /*3b00*/  USHF.R.S32.HI UR4, URZ, 0x7, UR4 ;  /* 0x00000007ff047899 */ /* 0x000fcc0008011404 */
[----:B------:R-:W-:Y:S02]  /*3b10*/  IMAD R7, R67, UR4, RZ ;  /* 0x0000000443077c24 */ /* 0x000fe4000f8e02ff */
[----:B-1----:R-:W-:-:S03]  /*3b20*/  VIADD R4, R2, 0xffffffe ;  /* 0x0ffffffe02047836 */ /* 0x002fc60000000000 */
[----:B------:R-:W-:Y:S01]  /*3b30*/  IABS R2, R7 ;  /* 0x0000000700027213 */ /* 0x000fe20000000000 */
[----:B------:R1:W3:Y:S01]  /*3b40*/  F2I.FTZ.U32.TRUNC.NTZ R5, R4 ;  /* 0x0000000400057305 */ /* 0x0002e2000021f000 */
[----:B--2---:R-:W-:Y:S02]  /*3b50*/  IMAD.U32 R68, RZ, RZ, UR5 ;  /* 0x00000005ff447e24 */ /* 0x004fe4000f8e00ff */
[----:B-1----:R-:W-:Y:S02]  /*3b60*/  IMAD.MOV.U32 R4, RZ, RZ, RZ ;  /* 0x000000ffff047224 */ /* 0x002fe400078e00ff */
[----:B---3--:R-:W-:-:S04]  /*3b70*/  IMAD.MOV R9, RZ, RZ, -R5 ;  /* 0x000000ffff097224 */ /* 0x008fc800078e0a05 */
[----:B------:R-:W-:-:S04]  /*3b80*/  IMAD R9, R9, R0, RZ ;  /* 0x0000000009097224 */ /* 0x000fc800078e02ff */
[----:B------:R-:W-:-:S04]  /*3b90*/  IMAD.HI.U32 R9, R5, R9, R4 ;  /* 0x0000000905097227 */ /* 0x000fc800078e0004 */
[----:B------:R-:W-:Y:S02]  /*3ba0*/  IMAD.MOV.U32 R4, RZ, RZ, R6 ;  /* 0x000000ffff047224 */ /* 0x000fe400078e0006 */
[----:B------:R-:W-:-:S04]  /*3bb0*/  IMAD.HI.U32 R9, R9, R2, RZ ;  /* 0x0000000209097227 */ /* 0x000fc800078e00ff */
[----:B------:R-:W-:-:S05]  /*3bc0*/  IMAD R5, R9, R4, R2 ;  /* 0x0000000409057224 */ /* 0x000fca00078e0202 */
[----:B------:R-:W-:-:S13]  /*3bd0*/  ISETP.GT.U32.AND P0, PT, R0, R5, PT ;  /* 0x000000050000720c */ /* 0x000fda0003f04070 */
[-C--:B------:R-:W-:Y:S01]  /*3be0*/  @!P0 IADD3 R5, PT, PT, R5, -R0.reuse, RZ ;  /* 0x8000000005058210 */ /* 0x080fe20007ffe0ff */
[----:B------:R-:W-:Y:S01]  /*3bf0*/  @!P0 VIADD R9, R9, 0x1 ;  /* 0x0000000109098836 */ /* 0x000fe20000000000 */
[----:B------:R-:W-:Y:S02]  /*3c00*/  ISETP.NE.AND P0, PT, RZ, UR11, PT ;  /* 0x0000000bff007c0c */ /* 0x000fe4000bf05270 */
[----:B------:R-:W-:Y:S02]  /*3c10*/  ISETP.GE.U32.AND P1, PT, R5, R0, PT ;  /* 0x000000000500720c */ /* 0x000fe40003f26070 */
[----:B------:R-:W-:-:S04]  /*3c20*/  LOP3.LUT R0, R7, UR11, RZ, 0x3c, !PT ;  /* 0x0000000b07007c12 */ /* 0x000fc8000f8e3cff */
[----:B------:R-:W-:-:S07]  /*3c30*/  ISETP.GE.AND P2, PT, R0, RZ, PT ;  /* 0x000000ff0000720c */ /* 0x000fce0003f46270 */
[----:B------:R-:W-:-:S05]  /*3c40*/  @P1 VIADD R9, R9, 0x1 ;  /* 0x0000000109091836 */ /* 0x000fca0000000000 */
[----:B------:R-:W-:-:S05]  /*3c50*/  MOV R0, R9 ;  /* 0x0000000900007202 */ /* 0x000fca0000000f00 */
[----:B------:R-:W-:Y:S01]  /*3c60*/  @!P2 IMAD.MOV R0, RZ, RZ, -R0 ;  /* 0x000000ffff00a224 */ /* 0x000fe200078e0a00 */
[----:B------:R-:W-:-:S04]  /*3c70*/  @!P0 LOP3.LUT R0, RZ, UR11, RZ, 0x33, !PT ;  /* 0x0000000bff008c12 */ /* 0x000fc8000f8e33ff */
[C---:B------:R-:W-:Y:S01]  /*3c80*/  IADD3 R2, PT, PT, -R0.reuse, RZ, RZ ;  /* 0x000000ff00027210 */ /* 0x040fe20007ffe1ff */
[----:B------:R-:W-:-:S04]  /*3c90*/  VIADD R6, R0, 0x1 ;  /* 0x0000000100067836 */ /* 0x000fc80000000000 */
[----:B------:R-:W-:-:S05]  /*3ca0*/  IMAD R2, R2, UR11, R7 ;  /* 0x0000000b02027c24 */ /* 0x000fca000f8e0207 */
[----:B------:R-:W-:-:S13]  /*3cb0*/  ISETP.LE.AND P0, PT, R2, UR5, PT ;  /* 0x0000000502007c0c */ /* 0x000fda000bf03270 */
[----:B------:R-:W-:-:S05]  /*3cc0*/  @P0 IMAD.MOV R6, RZ, RZ, R0 ;  /* 0x000000ffff060224 */ /* 0x000fca00078e0200 */
[----:B------:R-:W-:-:S13]  /*3cd0*/  ISETP.GE.AND P0, PT, R6, 0x1, PT ;  /* 0x000000010600780c */ /* 0x000fda0003f06270 */
[----:B------:R-:W-:Y:S05]  /*3ce0*/  @!P0 BRA `(.L_x_44) ;  /* 0x0000000800c88947 */ /* 0x000fea0003800000 */
[----:B------:R-:W1:Y:S01]  /*3cf0*/  S2UR UR4, SR_CgaCtaId ;  /* 0x00000000000479c3 */ /* 0x000e620000008800 */
[----:B------:R-:W-:Y:S01]  /*3d00*/  UMOV UR70, 0x400 ;  /* 0x0000040000467882 */ /* 0x000fe20000000000 */
[----:B------:R-:W-:Y:S01]  /*3d10*/  UMOV UR8, URZ ;  /* 0x000000ff00087c82 */ /* 0x000fe20008000000 */
[----:B------:R-:W-:Y:S01]  /*3d20*/  UMOV UR9, URZ ;  /* 0x000000ff00097c82 */ /* 0x000fe20008000000 */
[----:B-1----:R-:W-:-:S04]  /*3d30*/  ULEA UR70, UR4, UR70, 0x18 ;  /* 0x0000004604467291 */ /* 0x002fc8000f8ec0ff */
[----:B------:R-:W-:Y:S02]  /*3d40*/  UIADD3 UR4, UPT, UPT, UR70, 0x28000, URZ ;  /* 0x0002800046047890 */ /* 0x000fe4000fffe0ff */
[----:B------:R-:W-:Y:S02]  /*3d50*/  UIADD3 UR5, UPT, UPT, UR70, 0x2c000, URZ ;  /* 0x0002c00046057890 */ /* 0x000fe4000fffe0ff */
[----:B------:R-:W-:Y:S01]  /*3d60*/  USHF.R.U32.HI UR4, URZ, 0x4, UR4 ;  /* 0x00000004ff047899 */ /* 0x000fe20008011604 */
[----:B------:R-:W1:Y:S01]  /*3d70*/  LDS R2, [UR70+0x38018] ;  /* 0x03801846ff027984 */ /* 0x000e620008000800 */
[----:B------:R-:W-:Y:S02]  /*3d80*/  USHF.R.U32.HI UR5, URZ, 0x4, UR5 ;  /* 0x00000004ff057899 */ /* 0x000fe40008011605 */
[----:B------:R-:W-:Y:S01]  /*3d90*/  ULOP3.LUT UR72, UR4, 0x3fff, URZ, 0xc0, !UPT ;  /* 0x00003fff04487892 */ /* 0x000fe2000f8ec0ff */
[----:B------:R-:W2:Y:S01]  /*3da0*/  LDS R0, [UR70+0x38008] ;  /* 0x03800846ff007984 */ /* 0x000ea20008000800 */
[----:B------:R-:W-:-:S02]  /*3db0*/  ULOP3.LUT UR73, UR5, 0x3fff, URZ, 0xc0, !UPT ;  /* 0x00003fff05497892 */ /* 0x000fc4000f8ec0ff */
[----:B------:R-:W-:Y:S01]  /*3dc0*/  UIADD3 UR14, UP0, UPT, UR72, 0x2000002, URZ ;  /* 0x02000002480e7890 */ /* 0x000fe2000ff1e0ff */
[----:B------:R-:W-:Y:S01]  /*3dd0*/  UMOV UR4, URZ ;  /* 0x000000ff00047c82 */ /* 0x000fe20008000000 */
[----:B------:R-:W-:Y:S02]  /*3de0*/  UMOV UR5, URZ ;  /* 0x000000ff00057c82 */ /* 0x000fe40008000000 */
[----:B------:R-:W-:Y:S02]  /*3df0*/  UIADD3.X UR15, UPT, UPT, UR4, 0x40000040, URZ, UP0, !UPT ;  /* 0x40000040040f7890 */ /* 0x000fe400087fe4ff */
[----:B------:R-:W-:Y:S02]  /*3e00*/  UIADD3 UR12, UP0, UPT, UR73, 0x2000002, URZ ;  /* 0x02000002490c7890 */ /* 0x000fe4000ff1e0ff */
[----:B------:R-:W-:Y:S02]  /*3e10*/  ULOP3.LUT UR72, UR72, 0x2000000, URZ, 0xfc, !UPT ;  /* 0x0200000048487892 */ /* 0x000fe4000f8efcff */
[----:B------:R-:W-:-:S02]  /*3e20*/  UIADD3.X UR13, UPT, UPT, UR5, 0x40000040, URZ, UP0, !UPT ;  /* 0x40000040050d7890 */ /* 0x000fc400087fe4ff */
[----:B------:R-:W-:Y:S02]  /*3e30*/  ULOP3.LUT UR73, UR73, 0x2000000, URZ, 0xfc, !UPT ;  /* 0x0200000049497892 */ /* 0x000fe4000f8efcff */
[----:B------:R-:W-:Y:S02]  /*3e40*/  UIADD3.64 UR16, UPT, UPT, UR14, 0x2, URZ ;  /* 0x000000020e107897 */ /* 0x000fe4000fffe0ff */
[----:B------:R-:W-:Y:S02]  /*3e50*/  UIADD3.64 UR18, UPT, UPT, UR14, 0x4, URZ ;  /* 0x000000040e127897 */ /* 0x000fe4000fffe0ff */
[----:B------:R-:W-:Y:S02]  /*3e60*/  UIADD3.64 UR20, UPT, UPT, UR14, 0x1fe, URZ ;  /* 0x000001fe0e147897 */ /* 0x000fe4000fffe0ff */
[----:B------:R-:W-:Y:S02]  /*3e70*/  UIADD3.64 UR22, UPT, UPT, UR14, 0x200, URZ ;  /* 0x000002000e167897 */ /* 0x000fe4000fffe0ff */
[----:B------:R-:W-:-:S02]  /*3e80*/  UIADD3.64 UR24, UPT, UPT, UR14, 0x202, URZ ;  /* 0x000002020e187897 */ /* 0x000fc4000fffe0ff */
[----:B------:R-:W-:Y:S02]  /*3e90*/  UIADD3.64 UR26, UPT, UPT, UR14, 0x204, URZ ;  /* 0x000002040e1a7897 */ /* 0x000fe4000fffe0ff */
[----:B------:R-:W-:Y:S02]  /*3ea0*/  UIADD3.64 UR28, UPT, UPT, UR12, 0x2, URZ ;  /* 0x000000020c1c7897 */ /* 0x000fe4000fffe0ff */
[----:B------:R-:W-:Y:S02]  /*3eb0*/  UIADD3.64 UR30, UPT, UPT, UR12, 0x4, URZ ;  /* 0x000000040c1e7897 */ /* 0x000fe4000fffe0ff */
[----:B------:R-:W-:Y:S02]  /*3ec0*/  UIADD3.64 UR32, UPT, UPT, UR12, 0x1fe, URZ ;  /* 0x000001fe0c207897 */ /* 0x000fe4000fffe0ff */
[----:B------:R-:W-:Y:S01]  /*3ed0*/  UIADD3.64 UR34, UPT, UPT, UR12, 0x200, URZ ;  /* 0x000002000c227897 */ /* 0x000fe2000fffe0ff */
[----:B-1----:R-:W-:Y:S01]  /*3ee0*/  R2UR UR75, R2 ;  /* 0x00000000024b72ca */ /* 0x002fe200000e0000 */
[----:B------:R-:W-:-:S02]  /*3ef0*/  UIADD3.64 UR36, UPT, UPT, UR12, 0x202, URZ ;  /* 0x000002020c247897 */ /* 0x000fc4000fffe0ff */
[----:B------:R-:W-:Y:S01]  /*3f00*/  UIADD3.64 UR38, UPT, UPT, UR12, 0x204, URZ ;  /* 0x000002040c267897 */ /* 0x000fe2000fffe0ff */
[----:B--2---:R-:W-:Y:S02]  /*3f10*/  R2UR UR74, R0 ;  /* 0x00000000004a72ca */ /* 0x004fe400000e0000 */
[----:B------:R-:W-:-:S04]  /*3f20*/  IADD3 R0, PT, PT, R69, -0x220, RZ ;  /* 0xfffffde045007810 */ /* 0x000fc80007ffe0ff */
[----:B------:R-:W-:-:S09]  /*3f30*/  SHF.R.U32.HI R0, RZ, 0x5, R0 ;  /* 0x00000005ff007819 */ /* 0x000fd20000011600 */
.L_x_57:
[----:B------:R-:W-:Y:S01]  /*3f40*/  PLOP3.LUT P1, PT, PT, PT, UP1, 0x40, 0x4 ;  /* 0x000000000004781c */ /* 0x000fe20003f2e818 */
[----:B------:R-:W-:-:S06]  /*3f50*/  UIADD3 UR8, UPT, UPT, UR8, 0x1, URZ ;  /* 0x0000000108087890 */ /* 0x000fcc000fffe0ff */
[----:B------:R-:W-:-:S06]  /*3f60*/  ISETP.NE.AND P0, PT, R6, UR8, PT ;  /* 0x0000000806007c0c */ /* 0x000fcc000bf05270 */
[----:B------:R-:W-:Y:S07]  /*3f70*/  @P1 BRA `(.L_x_45) ;  /* 0x0000000800201947 */ /* 0x000fee0003800000 */
[----:B------:R-:W-:Y:S01]  /*3f80*/  USHF.L.U32 UR4, UR9, 0x1e, URZ ;  /* 0x0000001e09047899 */ /* 0x000fe200080006ff */
[----:B------:R-:W-:Y:S01]  /*3f90*/  IMAD.MOV.U32 R8, RZ, RZ, RZ ;  /* 0x000000ffff087224 */ /* 0x000fe200078e00ff */
[----:B------:R-:W-:-:S04]  /*3fa0*/  UMOV UR10, URZ ;  /* 0x000000ff000a7c82 */ /* 0x000fc80008000000 */
[----:B------:R-:W-:-:S07]  /*3fb0*/  IMAD.U32 R9, RZ, RZ, UR4 ;  /* 0x00000004ff097e24 */ /* 0x000fce000f8e00ff */
.L_x_56:
[----:B------:R-:W-:Y:S01]  /*3fc0*/  BAR.SYNC.DEFER_BLOCKING 0x4, 0x20 ;  /* 0x0100800000007b1d */ /* 0x000fe20000010000 */
[----:B------:R-:W-:Y:S01]  /*3fd0*/  ULOP3.LUT UR5, UR9, 0x1, URZ, 0xc0, !UPT ;  /* 0x0000000109057892 */ /* 0x000fe2000f8ec0ff */
[----:B------:R-:W-:-:S03]  /*3fe0*/  SHF.R.S32.HI R2, RZ, 0x1f, R9 ;  /* 0x0000001fff027819 */ /* 0x000fc60000011409 */
[----:B------:R-:W-:Y:S01]  /*3ff0*/  ULEA UR76, UR5, UR70, 0x3 ;  /* 0x00000046054c7291 */ /* 0x000fe2000f8e18ff */
[----:B------:R-:W-:Y:S01]  /*4000*/  SHF.L.U32 R2, R2, 0x1f, RZ ;  /* 0x0000001f02027819 */ /* 0x000fe200000006ff */
[----:B------:R-:W-:-:S06]  /*4010*/  USHF.L.U32 UR4, UR5, 0x1f, URZ ;  /* 0x0000001f05047899 */ /* 0x000fcc00080006ff */
[----:B------:R-:W-:Y:S01]  /*4020*/  IMAD.U32 R4, RZ, RZ, UR4 ;  /* 0x00000004ff047e24 */ /* 0x000fe2000f8e00ff */
[----:B------:R-:W1:Y:S02]  /*4030*/  SYNCS.PHASECHK.TRANS64.TRYWAIT P1, [UR76+0x38300], R2 ;  /* 0x03830002ff0075a7 */ /* 0x000e64000802114c */
[----:B-1----:R-:W-:Y:S05]  /*4040*/  @!P1 BRA `(.L_x_46) ;  /* 0x0000008800509947 */ /* 0x002fea0003800000 */
.L_x_206:
[----:B------:R-:W1:Y:S02]  /*4050*/  SYNCS.PHASECHK.TRANS64.TRYWAIT P1, [UR70+0x38420], R4 ;  /* 0x03842004ff0075a7 */ /* 0x000e640008021146 */
[----:B-1----:R-:W-:Y:S05]  /*4060*/  @!P1 BRA `(.L_x_47) ;  /* 0x0000008800549947 */ /* 0x002fea0003800000 */
.L_x_207:
[----:B------:R-:W-:Y:S01]  /*4070*/  ULOP3.LUT UR4, UR5, 0x1, URZ, 0x3c, !UPT ;  /* 0x0000000105047892 */ /* 0x000fe2000f8e3cff */
[----:B------:R-:W1:Y:S03]  /*4080*/  LDC R2, c[0x0][0x3e8] ;  /* 0x0000fa00ff027b82 */ /* 0x000e660000000800 */
[----:B------:R-:W-:-:S06]  /*4090*/  USHF.L.U32 UR4, UR4, 0x1f, URZ ;  /* 0x0000001f04047899 */ /* 0x000fcc00080006ff */
[----:B------:R-:W-:-:S04]  /*40a0*/  IMAD.U32 R5, RZ, RZ, UR4 ;  /* 0x00000004ff057e24 */ /* 0x000fc8000f8e00ff */
[----:B------:R-:W2:Y:S02]  /*40b0*/  SYNCS.PHASECHK.TRANS64.TRYWAIT P1, [UR70+0x38410], R5 ;  /* 0x03841005ff0075a7 */ /* 0x000ea40008021146 */
[----:B-12---:R-:W-:Y:S05]  /*40c0*/  @!P1 BRA `(.L_x_48) ;  /* 0x0000008800489947 */ /* 0x006fea0003800000 */
.L_x_208:
[----:B------:R-:W1:Y:S01]  /*40d0*/  SHFL.IDX PT, R7, R0, RZ, 0x1f ;  /* 0x00001fff00077589 */ /* 0x000e6200000e0000 */
[----:B------:R-:W-:Y:S01]  /*40e0*/  UIADD3 UR10, UPT, UPT, UR10, 0x80, URZ ;  /* 0x000000800a0a7890 */ /* 0x000fe2000fffe0ff */
[----:B------:R-:W-:Y:S01]  /*40f0*/  BSSY.RECONVERGENT B0, `(.L_x_49) ;  /* 0x000006b000007945 */ /* 0x000fe20003800200 */
[----:B------:R2:W-:Y:S06]  /*4100*/  MEMBAR.ALL.CTA ;  /* 0x0000000000007992 */ /* 0x0005ec0000008000 */
[----:B--2---:R-:W2:Y:S01]  /*4110*/  FENCE.VIEW.ASYNC.S ;  /* 0x00000000000073c6 */ /* 0x004ea20000000000 */
[----:B------:R-:W-:-:S02]  /*4120*/  ISETP.LE.AND P1, PT, R2, UR10, PT ;  /* 0x0000000a02007c0c */ /* 0x000fc4000bf23270 */
[----:B-1----:R-:W-:-:S13]  /*4130*/  ISETP.NE.AND P2, PT, R7, RZ, PT ;  /* 0x000000ff0700720c */ /* 0x002fda0003f45270 */
[----:B--2---:R-:W-:Y:S05]  /*4140*/  @P2 BRA `(.L_x_50) ;  /* 0x00000004007c2947 */ /* 0x004fea0003800000 */
[----:B------:R-:W-:Y:S01]  /*4150*/  ULEA UR4, UR5, UR70, 0xf ;  /* 0x0000004605047291 */ /* 0x000fe2000f8e78ff */
[----:B------:R-:W-:Y:S01]  /*4160*/  UMOV UR62, 0x0 ;  /* 0x00000000003e7882 */ /* 0x000fe20000000000 */
[----:B------:R-:W-:Y:S02]  /*4170*/  UMOV UR63, 0x4210490 ;  /* 0x04210490003f7882 */ /* 0x000fe40000000000 */
[----:B------:R-:W-:Y:S01]  /*4180*/  UIADD3 UR4, UPT, UPT, UR4, 0x10000, URZ ;  /* 0x0001000004047890 */ /* 0x000fe2000fffe0ff */
[----:B------:R-:W-:Y:S01]  /*4190*/  UMOV UR66, UR72 ;  /* 0x0000004800427c82 */ /* 0x000fe20008000000 */
[----:B------:R-:W-:Y:S02]  /*41a0*/  UMOV UR67, 0x40000040 ;  /* 0x4000004000437882 */ /* 0x000fe40000000000 */
[----:B------:R-:W-:Y:S01]  /*41b0*/  USHF.R.U32.HI UR42, URZ, 0x4, UR4 ;  /* 0x00000004ff2a7899 */ /* 0x000fe20008011604 */
[----:B------:R-:W-:Y:S02]  /*41c0*/  UMOV UR43, 0x40000040 ;  /* 0x40000040002b7882 */ /* 0x000fe40000000000 */
[----:B------:R-:W-:Y:S01]  /*41d0*/  UMOV UR4, URZ ;  /* 0x000000ff00047c82 */ /* 0x000fe20008000000 */
[----:B------:R-:W-:Y:S01]  /*41e0*/  USGXT.U32 UR42, UR42, 0xe ;  /* 0x0000000e2a2a789a */ /* 0x000fe20008000000 */
[----:B------:R-:W-:Y:S01]  /*41f0*/  UMOV UR68, 0x0 ;  /* 0x0000000000447882 */ /* 0x000fe20000000000 */
[----:B------:R-:W-:-:S02]  /*4200*/  UMOV UR69, 0x4210490 ;  /* 0x0421049000457882 */ /* 0x000fc40000000000 */
[----:B------:R-:W-:Y:S02]  /*4210*/  UIADD3 UR40, UP0, UPT, UR42, 0x4000080, URZ ;  /* 0x040000802a287890 */ /* 0x000fe4000ff1e0ff */
[----:B------:R-:W-:Y:S02]  /*4220*/  ULOP3.LUT UR42, UR42, 0x4000000, URZ, 0xfc, !UPT ;  /* 0x040000002a2a7892 */ /* 0x000fe4000f8efcff */
[----:B------:R-:W-:Y:S02]  /*4230*/  UIADD3.X UR41, UPT, UPT, UR4, 0x40000040, URZ, UP0, !UPT ;  /* 0x4000004004297890 */ /* 0x000fe400087fe4ff */
[----:B------:R-:W-:Y:S02]  /*4240*/  UIADD3 UR44, UP0, UPT, UR40, 0x80, URZ ;  /* 0x00000080282c7890 */ /* 0x000fe4000ff1e0ff */
[----:B------:R-:W-:Y:S02]  /*4250*/  UIADD3 UR46, UP2, UPT, UR40, 0x100, URZ ;  /* 0x00000100282e7890 */ /* 0x000fe4000ff5e0ff */
[----:B------:R-:W-:Y:S01]  /*4260*/  UIADD3.X UR45, UPT, UPT, UR41, URZ, URZ, UP0, !UPT ;  /* 0x000000ff292d7290 */ /* 0x000fe200087fe4ff */
[----:B------:R1:W-:Y:S01]  /*4270*/  UTCHMMA gdesc[UR66], gdesc[UR42], tmem[UR75], tmem[UR62], idesc[UR63], UPT ;  /* 0x00ff3e2a420075ea */ /* 0x0003e2000b80004b */
[----:B------:R-:W-:-:S02]  /*4280*/  UIADD3 UR48, UP0, UPT, UR40, 0x180, URZ ;  /* 0x0000018028307890 */ /* 0x000fc4000ff1e0ff */
[----:B------:R2:W-:Y:S01]  /*4290*/  UTCHMMA gdesc[UR14], gdesc[UR40], tmem[UR75], tmem[UR68], idesc[UR69], UPT ;  /* 0x00ff44280e0075ea */ /* 0x0005e2000b80004b */
[----:B------:R-:W-:Y:S02]  /*42a0*/  UIADD3.X UR47, UPT, UPT, UR41, URZ, URZ, UP2, !UPT ;  /* 0x000000ff292f7290 */ /* 0x000fe400097fe4ff */
[----:B------:R-:W-:Y:S02]  /*42b0*/  UIADD3 UR56, UP2, UPT, UR40, 0x200, URZ ;  /* 0x0000020028387890 */ /* 0x000fe4000ff5e0ff */
[----:B------:R-:W-:Y:S02]  /*42c0*/  UIADD3.X UR49, UPT, UPT, UR41, URZ, URZ, UP0, !UPT ;  /* 0x000000ff29317290 */ /* 0x000fe400087fe4ff */
[----:B------:R-:W-:Y:S02]  /*42d0*/  UIADD3.X UR57, UPT, UPT, UR41, URZ, URZ, UP2, !UPT ;  /* 0x000000ff29397290 */ /* 0x000fe400097fe4ff */
[----:B-1----:R-:W-:Y:S02]  /*42e0*/  UIADD3 UR62, UP0, UPT, UR40, 0x280, URZ ;  /* 0x00000280283e7890 */ /* 0x002fe4000ff1e0ff */
[----:B------:R-:W-:-:S02]  /*42f0*/  UIADD3 UR66, UP2, UPT, UR40, 0x300, URZ ;  /* 0x0000030028427890 */ /* 0x000fc4000ff5e0ff */
[----:B------:R-:W-:Y:S02]  /*4300*/  UIADD3.X UR63, UPT, UPT, UR41, URZ, URZ, UP0, !UPT ;  /* 0x000000ff293f7290 */ /* 0x000fe400087fe4ff */
[----:B------:R-:W-:Y:S02]  /*4310*/  UIADD3.X UR67, UPT, UPT, UR41, URZ, URZ, UP2, !UPT ;  /* 0x000000ff29437290 */ /* 0x000fe400097fe4ff */
[----:B------:R-:W-:Y:S01]  /*4320*/  UIADD3 UR4, UPT, UPT, UR70, 0x38370, URZ ;  /* 0x0003837046047890 */ /* 0x000fe2000fffe0ff */
[----:B------:R-:W-:Y:S01]  /*4330*/  UMOV UR64, 0x0 ;  /* 0x0000000000407882 */ /* 0x000fe20000000000 */
[----:B------:R-:W-:Y:S01]  /*4340*/  UMOV UR65, 0x4210490 ;  /* 0x0421049000417882 */ /* 0x000fe20000000000 */
[----:B------:R-:W-:Y:S01]  /*4350*/  UIADD3 UR6, UPT, UPT, UR70, 0x38380, URZ ;  /* 0x0003838046067890 */ /* 0x000fe2000fffe0ff */
[----:B------:R2:W-:Y:S01]  /*4360*/  UTCHMMA gdesc[UR16], gdesc[UR44], tmem[UR75], tmem[UR64], idesc[UR65], UPT ;  /* 0x00ff402c100075ea */ /* 0x0005e2000b80004b */
[----:B------:R-:W-:Y:S01]  /*4370*/  UMOV UR60, 0x0 ;  /* 0x00000000003c7882 */ /* 0x000fe20000000000 */
[----:B------:R-:W-:Y:S01]  /*4380*/  UMOV UR61, 0x4210490 ;  /* 0x04210490003d7882 */ /* 0x000fe20000000000 */
[----:B------:R-:W-:Y:S01]  /*4390*/  UMOV UR58, 0x0 ;  /* 0x00000000003a7882 */ /* 0x000fe20000000000 */
[----:B------:R-:W-:Y:S01]  /*43a0*/  UMOV UR59, 0x4210490 ;  /* 0x04210490003b7882 */ /* 0x000fe20000000000 */
[----:B------:R-:W-:Y:S01]  /*43b0*/  UMOV UR50, 0x0 ;  /* 0x0000000000327882 */ /* 0x000fe20000000000 */
[----:B------:R-:W-:Y:S01]  /*43c0*/  UMOV UR51, 0x4210490 ;  /* 0x0421049000337882 */ /* 0x000fe20000000000 */
[----:B------:R2:W-:Y:S01]  /*43d0*/  UTCHMMA gdesc[UR18], gdesc[UR46], tmem[UR75], tmem[UR60], idesc[UR61], UPT ;  /* 0x00ff3c2e120075ea */ /* 0x0005e2000b80004b */
[----:B------:R-:W-:Y:S01]  /*43e0*/  UMOV UR52, 0x0 ;  /* 0x0000000000347882 */ /* 0x000fe20000000000 */
[----:B------:R-:W-:Y:S01]  /*43f0*/  UMOV UR53, 0x4210490 ;  /* 0x0421049000357882 */ /* 0x000fe20000000000 */
[----:B------:R2:W-:Y:S01]  /*4400*/  UTCHMMA gdesc[UR20], gdesc[UR48], tmem[UR75], tmem[UR58], idesc[UR59], UPT ;  /* 0x00ff3a30140075ea */ /* 0x0005e2000b80004b */
[----:B------:R-:W-:Y:S01]  /*4410*/  UMOV UR5, URZ ;  /* 0x000000ff00057c82 */ /* 0x000fe20008000000 */
[----:B------:R-:W-:Y:S01]  /*4420*/  UMOV UR54, 0x0 ;  /* 0x0000000000367882 */ /* 0x000fe20000000000 */
[----:B------:R-:W-:Y:S01]  /*4430*/  UMOV UR55, 0x4210490 ;  /* 0x0421049000377882 */ /* 0x000fe20000000000 */
[----:B------:R2:W-:Y:S01]  /*4440*/  UTCHMMA gdesc[UR22], gdesc[UR56], tmem[UR75], tmem[UR50], idesc[UR51], UPT ;  /* 0x00ff3238160075ea */ /* 0x0005e2000b80004b */
[----:B------:R-:W-:Y:S01]  /*4450*/  UMOV UR7, URZ ;  /* 0x000000ff00077c82 */ /* 0x000fe20008000000 */
[----:B------:R-:W-:Y:S01]  /*4460*/  UMOV UR4, UR4 ;  /* 0x0000000400047c82 */ /* 0x000fe20008000000 */
[----:B------:R2:W-:Y:S01]  /*4470*/  UTCHMMA gdesc[UR24], gdesc[UR62], tmem[UR75], tmem[UR52], idesc[UR53], UPT ;  /* 0x00ff343e180075ea */ /* 0x0005e2000b80004b */
[----:B------:R-:W-:Y:S01]  /*4480*/  UMOV UR6, UR6 ;  /* 0x0000000600067c82 */ /* 0x000fe20008000000 */
[----:B------:R2:W-:Y:S01]  /*4490*/  UTCHMMA gdesc[UR26], gdesc[UR66], tmem[UR75], tmem[UR54], idesc[UR55], UPT ;  /* 0x00ff36421a0075ea */ /* 0x0005e2000b80004b */
[----:B------:R2:W-:Y:S01]  /*44a0*/  UTCBAR [UR4], URZ ;  /* 0x000000ff040073e9 */ /* 0x0005e200080000ff */
[----:B------:R2:W-:Y:S01]  /*44b0*/  UTCBAR [UR6], URZ ;  /* 0x000000ff060073e9 */ /* 0x0005e200080000ff */
[----:B------:R-:W1:Y:S02]  /*44c0*/  SYNCS.PHASECHK.TRANS64.TRYWAIT P2, [UR70+0x38440], R4 ;  /* 0x03844004ff0075a7 */ /* 0x000e640008041146 */
[----:B-12---:R-:W-:Y:S05]  /*44d0*/  @!P2 BRA `(.L_x_51) ;  /* 0x000000840050a947 */ /* 0x006fea0003800000 */
.L_x_209:
[----:B------:R-:W1:Y:S02]  /*44e0*/  SYNCS.PHASECHK.TRANS64.TRYWAIT P2, [UR70+0x38430], R5 ;  /* 0x03843005ff0075a7 */ /* 0x000e640008041146 */
[----:B-1----:R-:W-:Y:S05]  /*44f0*/  @!P2 BRA `(.L_x_52) ;  /* 0x000000840054a947 */ /* 0x002fea0003800000 */
.L_x_210:
[----:B------:R1:W-:Y:S06]  /*4500*/  MEMBAR.ALL.CTA ;  /* 0x0000000000007992 */ /* 0x0003ec0000008000 */
[----:B-1----:R-:W1:Y:S02]  /*4510*/  FENCE.VIEW.ASYNC.S ;  /* 0x00000000000073c6 */ /* 0x002e640000000000 */
[----:B-1----:R-:W-:Y:S01]  /*4520*/  ELECT P2, URZ, PT ;  /* 0x0000000000ff782f */ /* 0x002fe20003840000 */
[----:B------:R-:W-:Y:S01]  /*4530*/  UMOV UR64, UR73 ;  /* 0x0000004900407c82 */ /* 0x000fe20008000000 */
[----:B------:R-:W-:Y:S01]  /*4540*/  UMOV UR65, 0x40000040 ;  /* 0x4000004000417882 */ /* 0x000fe20000000000 */
[----:B------:R-:W-:Y:S01]  /*4550*/  UMOV UR68, 0x0 ;  /* 0x0000000000447882 */ /* 0x000fe20000000000 */
[----:B------:R-:W-:Y:S01]  /*4560*/  UMOV UR69, 0x4210490 ;  /* 0x0421049000457882 */ /* 0x000fe20000000000 */
        /* <DEDUP_REMOVED lines=17> */
[----:B------:R-:W-:Y:S01]  /*4680*/  UMOV UR5, URZ ;  /* 0x000000ff00057c82 */ /* 0x000fe20008000000 */
[----:B------:R2:W-:Y:S01]  /*4690*/  UTCHMMA gdesc[UR32], gdesc[UR48], tmem[UR74], tmem[UR54], idesc[UR55], UPT ;  /* 0x00ff3630200075ea */ /* 0x0005e2000b80004a */
[----:B------:R2:W-:Y:S01]  /*46a0*/  UTCHMMA gdesc[UR34], gdesc[UR56], tmem[UR74], tmem[UR58], idesc[UR59], UPT ;  /* 0x00ff3a38220075ea */ /* 0x0005e2000b80004a */
[----:B-1----:R-:W-:Y:S01]  /*46b0*/  UMOV UR42, UR4 ;  /* 0x00000004002a7c82 */ /* 0x002fe20008000000 */
[----:B------:R2:W-:Y:S01]  /*46c0*/  UTCHMMA gdesc[UR36], gdesc[UR62], tmem[UR74], tmem[UR60], idesc[UR61], UPT ;  /* 0x00ff3c3e240075ea */ /* 0x0005e2000b80004a */
[----:B------:R2:W-:Y:S01]  /*46d0*/  UTCHMMA gdesc[UR38], gdesc[UR66], tmem[UR74], tmem[UR6], idesc[UR7], UPT ;  /* 0x00ff0642260075ea */ /* 0x0005e2000b80004a */
[----:B------:R2:W-:Y:S01]  /*46e0*/  UTCBAR [UR42], URZ ;  /* 0x000000ff2a0073e9 */ /* 0x0005e200080000ff */
[----:B------:R-:W-:Y:S01]  /*46f0*/  UIADD3 UR4, UPT, UPT, UR70, 0x38360, URZ ;  /* 0x0003836046047890 */ /* 0x000fe2000fffe0ff */
[----:B------:R-:W-:Y:S11]  /*4700*/  @!P2 BRA `(.L_x_53) ;  /* 0x000000000024a947 */ /* 0x000ff60003800000 */
[----:B--2---:R-:W-:Y:S02]  /*4710*/  UMOV UR6, UR4 ;  /* 0x0000000400067c82 */ /* 0x004fe40008000000 */
[----:B------:R3:W-:Y:S01]  /*4720*/  UTCBAR [UR6], URZ ;  /* 0x000000ff060073e9 */ /* 0x0007e200080000ff */
[----:B------:R-:W-:Y:S05]  /*4730*/  BRA `(.L_x_53) ;  /* 0x0000000000187947 */ /* 0x000fea0003800000 */
.L_x_50:
[----:B------:R-:W1:Y:S02]  /*4740*/  SYNCS.PHASECHK.TRANS64.TRYWAIT P2, [UR70+0x38440], R4 ;  /* 0x03844004ff0075a7 */ /* 0x000e640008041146 */
[----:B-1----:R-:W-:Y:S05]  /*4750*/  @!P2 BRA `(.L_x_54) ;  /* 0x0000008000c8a947 */ /* 0x002fea0003800000 */
.L_x_211:
[----:B------:R-:W1:Y:S02]  /*4760*/  SYNCS.PHASECHK.TRANS64.TRYWAIT P2, [UR70+0x38430], R5 ;  /* 0x03843005ff0075a7 */ /* 0x000e640008041146 */
[----:B-1----:R-:W-:Y:S05]  /*4770*/  @!P2 BRA `(.L_x_55) ;  /* 0x0000008000cca947 */ /* 0x002fea0003800000 */
.L_x_212:
[----:B------:R1:W-:Y:S06]  /*4780*/  MEMBAR.ALL.CTA ;  /* 0x0000000000007992 */ /* 0x0003ec0000008000 */
[----:B-1----:R-:W1:Y:S02]  /*4790*/  FENCE.VIEW.ASYNC.S ;  /* 0x00000000000073c6 */ /* 0x002e640000000000 */
.L_x_53:
[----:B--23--:R-:W-:Y:S05]  /*47a0*/  BSYNC.RECONVERGENT B0 ;  /* 0x0000000000007941 */ /* 0x00cfea0003800200 */
.L_x_49:
[----:B------:R-:W-:Y:S01]  /*47b0*/  IADD3 R8, P2, PT, RZ, R8, RZ ;  /* 0x00000008ff087210 */ /* 0x000fe20007f5e0ff */
[----:B-1----:R-:W-:Y:S01]  /*47c0*/  SYNCS.ARRIVE.TRANS64.A1T0 RZ, [UR76+0x38330], RZ ;  /* 0x038330ffffff79a7 */ /* 0x002fe2000810004c */
[----:B------:R-:W-:Y:S02]  /*47d0*/  UIADD3 UR9, UPT, UPT, UR9, 0x1, URZ ;  /* 0x0000000109097890 */ /* 0x000fe4000fffe0ff */
[----:B------:R-:W-:Y:S01]  /*47e0*/  IADD3.X R9, PT, PT, R9, 0x40000000, RZ, P2, !PT ;  /* 0x4000000009097810 */ /* 0x000fe200017fe4ff */
[----:B------:R-:W-:Y:S09]  /*47f0*/  @!P1 BRA `(.L_x_56) ;  /* 0xfffffff400f09947 */ /* 0x000ff2000383ffff */
.L_x_45:
[----:B------:R-:W-:Y:S05]  /*4800*/  @P0 BRA `(.L_x_57) ;  /* 0xfffffff400cc0947 */ /* 0x000fea000383ffff */
.L_x_44:
[----:B------:R-:W-:Y:S06]  /*4810*/  BAR.SYNC.DEFER_BLOCKING 0x1 ;  /* 0x0040000000007b1d */ /* 0x000fec0000010000 */
[----:B------:R-:W-:Y:S05]  /*4820*/  BRA `(.L_x_1) ;  /* 0xffffffb800a87947 */ /* 0x000fea000383ffff */
.L_x_231:
[----:B------:R-:W-:Y:S01]  /*4830*/  IABS R0, UR11 ;  /* 0x0000000b00007c13 */ /* 0x000fe20008000000 */
[----:B------:R-:W-:Y:S01]  /*4840*/  S2UR UR12, SR_CTAID.Y ;  /* 0x00000000000c79c3 */ /* 0x000fe20000002600 */
[----:B------:R-:W-:Y:S01]  /*4850*/  R2UR UR5, R79 ;  /* 0x000000004f0572ca */ /* 0x000fe200000e0000 */
[----:B------:R-:W1:Y:S01]  /*4860*/  LDCU.64 UR8, c[0x0][0x3f0] ;  /* 0x00007e00ff0877ac */ /* 0x000e620008000a00 */
[----:B------:R-:W2:Y:S01]  /*4870*/  I2F.RP R2, R0 ;  /* 0x0000000000027306 */ /* 0x000ea20000209400 */
[----:B------:R-:W-:Y:S01]  /*4880*/  IABS R6, UR11 ;  /* 0x0000000b00067c13 */ /* 0x000fe20008000000 */
[----:B------:R-:W-:Y:S01]  /*4890*/  BSSY.RECONVERGENT B0, `(.L_x_58) ;  /* 0x0000039000007945 */ /* 0x000fe20003800200 */
[----:B------:R-:W-:Y:S02]  /*48a0*/  R2UR UR7, R83 ;  /* 0x00000000530772ca */ /* 0x000fe400000e0000 */
[----:B------:R-:W-:Y:S01]  /*48b0*/  R2UR UR6, R68 ;  /* 0x00000000440672ca */ /* 0x000fe200000e0000 */
[----:B------:R-:W-:-:S05]  /*48c0*/  IMAD.MOV R6, RZ, RZ, -R6 ;  /* 0x000000ffff067224 */ /* 0x000fca00078e0a06 */
[----:B------:R-:W-:Y:S01]  /*48d0*/  USHF.R.S32.HI UR4, URZ, 0x1f, UR5 ;  /* 0x0000001fff047899 */ /* 0x000fe20008011405 */
[----:B--2---:R-:W2:Y:S03]  /*48e0*/  MUFU.RCP R2, R2 ;  /* 0x0000000200027308 */ /* 0x004ea60000001000 */
[----:B------:R-:W-:Y:S01]  /*48f0*/  ULEA.HI UR4, UR4, UR5, URZ, 0x7 ;  /* 0x0000000504047291 */ /* 0x000fe2000f8f38ff */
[----:B------:R-:W3:Y:S03]  /*4900*/  S2UR UR5, SR_CTAID.Z ;  /* 0x00000000000579c3 */ /* 0x000ee60000002700 */
[----:B------:R-:W-:-:S06]  /*4910*/  USHF.R.S32.HI UR10, URZ, 0x7, UR4 ;  /* 0x00000007ff0a7899 */ /* 0x000fcc0008011404 */
[----:B------:R-:W-:Y:S01]  /*4920*/  IMAD R7, R67, UR10, RZ ;  /* 0x0000000a43077c24 */ /* 0x000fe2000f8e02ff */
[----:B--2---:R-:W-:-:S04]  /*4930*/  IADD3 R4, PT, PT, R2, 0xffffffe, RZ ;  /* 0x0ffffffe02047810 */ /* 0x004fc80007ffe0ff */
[----:B------:R-:W-:Y:S01]  /*4940*/  IABS R2, R7 ;  /* 0x0000000700027213 */ /* 0x000fe20000000000 */
[----:B------:R2:W4:Y:S01]  /*4950*/  F2I.FTZ.U32.TRUNC.NTZ R5, R4 ;  /* 0x0000000400057305 */ /* 0x000522000021f000 */
[----:B---3--:R-:W-:-:S03]  /*4960*/  UIMAD UR4, UR5, UR7, UR12 ;  /* 0x00000007050472a4 */ /* 0x008fc6000f8e020c */
[----:B------:R-:W-:Y:S01]  /*4970*/  UMOV UR5, 0x300 ;  /* 0x0000030000057882 */ /* 0x000fe20000000000 */
[----:B--2---:R-:W-:Y:S01]  /*4980*/  HFMA2 R4, -RZ, RZ, 0, 0 ;  /* 0x00000000ff047431 */ /* 0x004fe200000001ff */
[----:B------:R-:W-:-:S04]  /*4990*/  UIMAD UR4, UR4, UR11, UR6 ;  /* 0x0000000b040472a4 */ /* 0x000fc8000f8e0206 */
[----:B------:R-:W-:Y:S01]  /*49a0*/  UIMAD UR4, UR4, UR5, 0x280 ;  /* 0x00000280040474a4 */ /* 0x000fe2000f8e0205 */
[----:B----4-:R-:W-:Y:S01]  /*49b0*/  IMAD.MOV R9, RZ, RZ, -R5 ;  /* 0x000000ffff097224 */ /* 0x010fe200078e0a05 */
[----:B------:R-:W-:Y:S02]  /*49c0*/  UIADD3 UR5, UPT, UPT, UR70, 0x38280, URZ ;  /* 0x0003828046057890 */ /* 0x000fe4000fffe0ff */
[----:B-1----:R-:W-:Y:S01]  /*49d0*/  UIADD3 UR8, UP0, UPT, UR4, UR8, URZ ;  /* 0x0000000804087290 */ /* 0x002fe2000ff1e0ff */
[----:B------:R-:W-:-:S03]  /*49e0*/  IMAD R9, R9, R0, RZ ;  /* 0x0000000009097224 */ /* 0x000fc600078e02ff */
[----:B------:R-:W-:Y:S01]  /*49f0*/  ULEA.HI.X.SX32 UR9, UR4, UR9, 0x1, UP0 ;  /* 0x0000000904097291 */ /* 0x000fe200080f0eff */
[----:B------:R-:W-:Y:S02]  /*4a00*/  IMAD.HI.U32 R9, R5, R9, R4 ;  /* 0x0000000905097227 */ /* 0x000fe400078e0004 */
[----:B------:R-:W-:Y:S02]  /*4a10*/  UMOV UR4, URZ ;  /* 0x000000ff00047c82 */ /* 0x000fe40008000000 */
[----:B------:R-:W-:Y:S02]  /*4a20*/  IMAD.MOV.U32 R4, RZ, RZ, R6 ;  /* 0x000000ffff047224 */ /* 0x000fe400078e0006 */
[----:B------:R-:W-:-:S04]  /*4a30*/  IMAD.HI.U32 R9, R9, R2, RZ ;  /* 0x0000000209097227 */ /* 0x000fc800078e00ff */
[----:B------:R-:W-:Y:S01]  /*4a40*/  IMAD R5, R9, R4, R2 ;  /* 0x0000000409057224 */ /* 0x000fe200078e0202 */
[C---:B------:R-:W-:Y:S01]  /*4a50*/  LEA R4, R69.reuse, UR70, 0x2 ;  /* 0x0000004645047c11 */ /* 0x040fe2000f8e10ff */
[----:B------:R-:W-:Y:S01]  /*4a60*/  VIADD R6, R69, 0xfffffda0 ;  /* 0xfffffda045067836 */ /* 0x000fe20000000000 */
[----:B------:R-:W-:Y:S02]  /*4a70*/  BAR.SYNC.DEFER_BLOCKING 0x1 ;  /* 0x0040000000007b1d */ /* 0x000fe40000010000 */
[----:B------:R-:W-:-:S13]  /*4a80*/  ISETP.GT.U32.AND P0, PT, R0, R5, PT ;  /* 0x000000050000720c */ /* 0x000fda0003f04070 */
[----:B------:R-:W-:Y:S01]  /*4a90*/  @!P0 IMAD.IADD R5, R5, 0x1, -R0 ;  /* 0x0000000105058824 */ /* 0x000fe200078e0a00 */
[----:B------:R-:W-:Y:S02]  /*4aa0*/  @!P0 IADD3 R9, PT, PT, R9, 0x1, RZ ;  /* 0x0000000109098810 */ /* 0x000fe40007ffe0ff */
[----:B------:R-:W-:Y:S02]  /*4ab0*/  ISETP.NE.AND P0, PT, RZ, UR11, PT ;  /* 0x0000000bff007c0c */ /* 0x000fe4000bf05270 */
[----:B------:R-:W-:Y:S02]  /*4ac0*/  ISETP.GE.U32.AND P1, PT, R5, R0, PT ;  /* 0x000000000500720c */ /* 0x000fe40003f26070 */
[----:B------:R-:W-:-:S04]  /*4ad0*/  LOP3.LUT R0, R7, UR11, RZ, 0x3c, !PT ;  /* 0x0000000b07007c12 */ /* 0x000fc8000f8e3cff */
[----:B------:R-:W-:-:S07]  /*4ae0*/  ISETP.GE.AND P2, PT, R0, RZ, PT ;  /* 0x000000ff0000720c */ /* 0x000fce0003f46270 */
[----:B------:R-:W-:Y:S01]  /*4af0*/  @P1 VIADD R9, R9, 0x1 ;  /* 0x0000000109091836 */ /* 0x000fe20000000000 */
[----:B------:R-:W-:-:S03]  /*4b00*/  ISETP.NE.AND P1, PT, R6, RZ, PT ;  /* 0x000000ff0600720c */ /* 0x000fc60003f25270 */
[----:B------:R-:W-:-:S05]  /*4b10*/  IMAD.MOV.U32 R2, RZ, RZ, R9 ;  /* 0x000000ffff027224 */ /* 0x000fca00078e0009 */
[----:B------:R-:W-:Y:S02]  /*4b20*/  @!P2 IADD3 R2, PT, PT, -R2, RZ, RZ ;  /* 0x000000ff0202a210 */ /* 0x000fe40007ffe1ff */
[----:B------:R-:W-:Y:S02]  /*4b30*/  @!P0 LOP3.LUT R2, RZ, UR11, RZ, 0x33, !PT ;  /* 0x0000000bff028c12 */ /* 0x000fe4000f8e33ff */
[----:B------:R-:W-:-:S03]  /*4b40*/  ISETP.GE.AND P2, PT, R6, 0x20, PT ;  /* 0x000000200600780c */ /* 0x000fc60003f46270 */
[----:B------:R-:W-:-:S04]  /*4b50*/  IMAD.MOV R0, RZ, RZ, -R2 ;  /* 0x000000ffff007224 */ /* 0x000fc800078e0a02 */
[----:B------:R-:W-:-:S05]  /*4b60*/  IMAD R0, R0, UR11, R7 ;  /* 0x0000000b00007c24 */ /* 0x000fca000f8e0207 */
[----:B------:R-:W-:Y:S01]  /*4b70*/  ISETP.LE.AND P0, PT, R0, UR6, PT ;  /* 0x0000000600007c0c */ /* 0x000fe2000bf03270 */
[----:B------:R1:W-:Y:S01]  /*4b80*/  @!P2 STS [R4+0x37900], RZ ;  /* 0x037900ff0400a388 */ /* 0x0003e20000000800 */
[----:B------:R-:W-:Y:S01]  /*4b90*/  IADD3 R0, PT, PT, R2, 0x1, RZ ;  /* 0x0000000102007810 */ /* 0x000fe20007ffe0ff */
[----:B------:R-:W-:Y:S01]  /*4ba0*/  NOP ;  /* 0x0000000000007918 */ /* 0x000fe20000000000 */
[----:B------:R-:W-:Y:S09]  /*4bb0*/  @P1 BRA `(.L_x_59) ;  /* 0x0000000000181947 */ /* 0x000ff20003800000 */
[----:B-1----:R-:W1:Y:S01]  /*4bc0*/  LDS R4, [UR5+0x8] ;  /* 0x00000805ff047984 */ /* 0x002e620008000800 */
[----:B------:R-:W2:Y:S01]  /*4bd0*/  LDC.64 R8, c[0x0][0x390] ;  /* 0x0000e400ff087b82 */ /* 0x000ea20000000a00 */
[----:B------:R-:W-:Y:S02]  /*4be0*/  IMAD.MOV.U32 R5, RZ, RZ, 0x70 ;  /* 0x00000070ff057424 */ /* 0x000fe400078e00ff */
[----:B--2---:R2:W-:Y:S03]  /*4bf0*/  STS.64 [UR5], R8 ;  /* 0x00000008ff007988 */ /* 0x0045e60008000a05 */
[----:B-1----:R-:W-:-:S05]  /*4c00*/  LOP3.LUT R4, R4, 0x10, R5, 0xd8, !PT ;  /* 0x0000001004047812 */ /* 0x002fca00078ed805 */
[----:B------:R2:W-:Y:S02]  /*4c10*/  STS [UR5+0x8], R4 ;  /* 0x00000804ff007988 */ /* 0x0005e40008000805 */
.L_x_59:
[----:B------:R-:W-:Y:S05]  /*4c20*/  BSYNC.RECONVERGENT B0 ;  /* 0x0000000000007941 */ /* 0x000fea0003800200 */
.L_x_58:
[----:B------:R-:W-:Y:S04]  /*4c30*/  BSSY.RECONVERGENT B0, `(.L_x_60) ;  /* 0x0000036000007945 */ /* 0x000fe80003800200 */
[----:B------:R-:W-:Y:S01]  /*4c40*/  BSSY.RELIABLE B1, `(.L_x_61) ;  /* 0x0000031000017945 */ /* 0x000fe20003800100 */
[----:B------:R-:W-:-:S03]  /*4c50*/  @P0 IMAD.MOV R0, RZ, RZ, R2 ;  /* 0x000000ffff000224 */ /* 0x000fc600078e0202 */
[----:B------:R-:W-:Y:S05]  /*4c60*/  @P1 BRA `(.L_x_62) ;  /* 0x0000000000241947 */ /* 0x000fea0003800000 */
[----:B------:R-:W3:Y:S01]  /*4c70*/  LDS R2, [UR5+0x34] ;  /* 0x00003405ff027984 */ /* 0x000ee20008000800 */
[----:B------:R-:W-:-:S05]  /*4c80*/  HFMA2 R5, -RZ, RZ, 1.75, 0 ;  /* 0x3f000000ff057431 */ /* 0x000fca00000001ff */
[----:B---3--:R-:W-:-:S05]  /*4c90*/  LOP3.LUT R2, R2, 0xff000000, R5, 0xb8, !PT ;  /* 0xff00000002027812 */ /* 0x008fca00078eb805 */
[----:B------:R3:W-:Y:S01]  /*4ca0*/  STS [UR5+0x34], R2 ;  /* 0x00003402ff007988 */ /* 0x0007e20008000805 */
[----:B------:R-:W-:Y:S05]  /*4cb0*/  @P1 BRA `(.L_x_63) ;  /* 0x00000000001c1947 */ /* 0x000fea0003800000 */
[----:B---3--:R-:W3:Y:S01]  /*4cc0*/  LDS R2, [UR5+0x38] ;  /* 0x00003805ff027984 */ /* 0x008ee20008000800 */
[----:B------:R-:W-:-:S05]  /*4cd0*/  IMAD.MOV.U32 R5, RZ, RZ, 0x7f ;  /* 0x0000007fff057424 */ /* 0x000fca00078e00ff */
[----:B---3--:R-:W-:-:S05]  /*4ce0*/  LOP3.LUT R2, R2, 0xff, R5, 0xb8, !PT ;  /* 0x000000ff02027812 */ /* 0x008fca00078eb805 */
[----:B------:R3:W-:Y:S02]  /*4cf0*/  STS [UR5+0x38], R2 ;  /* 0x00003802ff007988 */ /* 0x0007e40008000805 */
.L_x_62:
[----:B------:R-:W-:Y:S05]  /*4d00*/  @P1 BRA `(.L_x_64) ;  /* 0x0000000000181947 */ /* 0x000fea0003800000 */
[----:B---3--:R-:W-:-:S05]  /*4d10*/  IMAD.MOV.U32 R2, RZ, RZ, 0x7f ;  /* 0x0000007fff027424 */ /* 0x008fca00078e00ff */
[----:B------:R4:W-:Y:S02]  /*4d20*/  STS [UR5+0x20], R2 ;  /* 0x00002002ff007988 */ /* 0x0009e40008000805 */
.L_x_63:
[----:B------:R-:W-:Y:S05]  /*4d30*/  @P1 BRA `(.L_x_65) ;  /* 0x0000000000241947 */ /* 0x000fea0003800000 */
[----:B---34-:R-:W3:Y:S02]  /*4d40*/  LDC R2, c[0x0][0x3e8] ;  /* 0x0000fa00ff027b82 */ /* 0x018ee40000000800 */
[----:B---3--:R-:W-:-:S05]  /*4d50*/  IMAD R2, R67, R2, -0x1 ;  /* 0xffffffff43027424 */ /* 0x008fca00078e0202 */
[----:B------:R4:W-:Y:S02]  /*4d60*/  STS [UR5+0x24], R2 ;  /* 0x00002402ff007988 */ /* 0x0009e40008000805 */
.L_x_64:
[----:B------:R-:W-:Y:S05]  /*4d70*/  @P1 BRA `(.L_x_66) ;  /* 0x0000000000241947 */ /* 0x000fea0003800000 */
[----:B---34-:R-:W3:Y:S01]  /*4d80*/  LDS R2, [UR5+0x1c] ;  /* 0x00001c05ff027984 */ /* 0x018ee20008000800 */
[----:B-12---:R-:W-:-:S05]  /*4d90*/  MOV R4, 0x10 ;  /* 0x0000001000047802 */ /* 0x006fca0000000f00 */
[----:B------:R1:W-:Y:S01]  /*4da0*/  STS [UR5+0xc], R4 ;  /* 0x00000c04ff007988 */ /* 0x0003e20008000805 */
[----:B---3--:R-:W-:-:S05]  /*4db0*/  LOP3.LUT R2, R2, 0xf, RZ, 0xb8, !PT ;  /* 0x0000000f02027812 */ /* 0x008fca00078eb8ff */
[----:B------:R1:W-:Y:S02]  /*4dc0*/  STS [UR5+0x1c], R2 ;  /* 0x00001c02ff007988 */ /* 0x0003e40008000805 */
.L_x_65:
[----:B------:R-:W-:Y:S05]  /*4dd0*/  @P1 BRA `(.L_x_67) ;  /* 0x00000000001c1947 */ /* 0x000fea0003800000 */
[----:B-1-34-:R-:W1:Y:S02]  /*4de0*/  LDS R2, [UR5+0x34] ;  /* 0x00003405ff027984 */ /* 0x01ae640008000800 */
[----:B-1----:R-:W-:-:S05]  /*4df0*/  LOP3.LUT R2, R2, 0x7, RZ, 0xb8, !PT ;  /* 0x0000000702027812 */ /* 0x002fca00078eb8ff */
[----:B------:R1:W-:Y:S02]  /*4e00*/  STS [UR5+0x34], R2 ;  /* 0x00003402ff007988 */ /* 0x0003e40008000805 */
.L_x_66:
[----:B------:R-:W-:Y:S05]  /*4e10*/  @P1 BRA `(.L_x_68) ;  /* 0x0000000000201947 */ /* 0x000fea0003800000 */
[----:B-1-34-:R-:W1:Y:S02]  /*4e20*/  LDS R2, [UR5+0x34] ;  /* 0x00003405ff027984 */ /* 0x01ae640008000800 */
[----:B-1----:R-:W-:-:S05]  /*4e30*/  LOP3.LUT R2, R2, 0x38, RZ, 0xb8, !PT ;  /* 0x0000003802027812 */ /* 0x002fca00078eb8ff */
[----:B------:R1:W-:Y:S02]  /*4e40*/  STS [UR5+0x34], R2 ;  /* 0x00003402ff007988 */ /* 0x0003e40008000805 */
.L_x_67:
[----:B------:R-:W-:Y:S05]  /*4e50*/  @P1 BRA `(.L_x_69) ;  /* 0x0000000000201947 */ /* 0x000fea0003800000 */
[----:B-1-34-:R-:W1:Y:S01]  /*4e60*/  LDS R2, [UR5+0x8] ;  /* 0x00000805ff027984 */ /* 0x01ae620008000800 */
[----:B------:R-:W-:-:S05]  /*4e70*/  IMAD.MOV.U32 R5, RZ, RZ, 0x780 ;  /* 0x00000780ff057424 */ /* 0x000fca00078e00ff */
[----:B-1----:R-:W-:-:S05]  /*4e80*/  LOP3.LUT R2, R2, 0x500, R5, 0xd8, !PT ;  /* 0x0000050002027812 */ /* 0x002fca00078ed805 */
[----:B------:R1:W-:Y:S02]  /*4e90*/  STS [UR5+0x8], R2 ;  /* 0x00000802ff007988 */ /* 0x0003e40008000805 */
.L_x_68:
[----:B------:R-:W-:Y:S05]  /*4ea0*/  @P1 BRA `(.L_x_70) ;  /* 0x0000000000281947 */ /* 0x000fea0003800000 */
[----:B-1-34-:R-:W1:Y:S02]  /*4eb0*/  LDS R2, [UR5+0x8] ;  /* 0x00000805ff027984 */ /* 0x01ae640008000800 */
[----:B-1----:R-:W-:-:S05]  /*4ec0*/  LOP3.LUT R2, R2, 0x1800, RZ, 0xb8, !PT ;  /* 0x0000180002027812 */ /* 0x002fca00078eb8ff */
[----:B------:R1:W-:Y:S02]  /*4ed0*/  STS [UR5+0x8], R2 ;  /* 0x00000802ff007988 */ /* 0x0003e40008000805 */
.L_x_69:
[----:B------:R-:W-:Y:S05]  /*4ee0*/  @P1 BREAK.RELIABLE B1 ;  /* 0x0000000000011942 */ /* 0x000fea0003800100 */
[----:B------:R-:W-:Y:S05]  /*4ef0*/  @P1 BRA `(.L_x_71) ;  /* 0x0000000000241947 */ /* 0x000fea0003800000 */
[----:B-1-34-:R-:W1:Y:S01]  /*4f00*/  LDS R2, [UR5+0x8] ;  /* 0x00000805ff027984 */ /* 0x01ae620008000800 */
[----:B------:R-:W-:-:S05]  /*4f10*/  IMAD.MOV.U32 R5, RZ, RZ, 0x6000 ;  /* 0x00006000ff057424 */ /* 0x000fca00078e00ff */
[----:B-1----:R-:W-:-:S04]  /*4f20*/  LOP3.LUT R2, R2, 0x6000, R5, 0xd8, !PT ;  /* 0x0000600002027812 */ /* 0x002fc800078ed805 */
[----:B------:R-:W-:-:S05]  /*4f30*/  LOP3.LUT R2, R2, 0x400000, RZ, 0xb8, !PT ;  /* 0x0040000002027812 */ /* 0x000fca00078eb8ff */
[----:B------:R1:W-:Y:S02]  /*4f40*/  STS [UR5+0x8], R2 ;  /* 0x00000802ff007988 */ /* 0x0003e40008000805 */
.L_x_70:
[----:B------:R-:W-:Y:S05]  /*4f50*/  BSYNC.RELIABLE B1 ;  /* 0x0000000000017941 */ /* 0x000fea0003800100 */
.L_x_61:
[----:B-1-34-:R-:W1:Y:S02]  /*4f60*/  @!P1 LDS R2, [UR5+0x8] ;  /* 0x00000805ff029984 */ /* 0x01ae640008000800 */
[----:B-1----:R-:W-:-:S05]  /*4f70*/  @!P1 LOP3.LUT R2, R2, 0x8000, RZ, 0xb8, !PT ;  /* 0x0000800002029812 */ /* 0x002fca00078eb8ff */
[----:B------:R1:W-:Y:S02]  /*4f80*/  @!P1 STS [UR5+0x8], R2 ;  /* 0x00000802ff009988 */ /* 0x0003e40008000805 */
.L_x_71:
[----:B------:R-:W-:Y:S05]  /*4f90*/  BSYNC.RECONVERGENT B0 ;  /* 0x0000000000007941 */ /* 0x000fea0003800200 */
.L_x_60:
[----:B------:R-:W-:Y:S05]  /*4fa0*/  WARPSYNC.ALL ;  /* 0x0000000000007948 */ /* 0x000fea0003800000 */
[----:B------:R-:W-:Y:S01]  /*4fb0*/  NOP ;  /* 0x0000000000007918 */ /* 0x000fe20000000000 */
[----:B------:R-:W-:Y:S05]  /*4fc0*/  @P2 BRA `(.L_x_72) ;  /* 0x0000000000302947 */ /* 0x000fea0003800000 */
[----:B-1-34-:R-:W1:Y:S01]  /*4fd0*/  S2R R2, SR_LANEID ;  /* 0x0000000000027919 */ /* 0x01ae620000000000 */
[----:B------:R-:W-:Y:S05]  /*4fe0*/  WARPSYNC.ALL ;  /* 0x0000000000007948 */ /* 0x000fea0003800000 */
[----:B------:R-:W-:Y:S01]  /*4ff0*/  NOP ;  /* 0x0000000000007918 */ /* 0x000fe20000000000 */
[----:B-1----:R-:W-:-:S04]  /*5000*/  SHF.L.U32 R2, R2, 0x2, RZ ;  /* 0x0000000202027819 */ /* 0x002fc800000006ff */
[----:B--2---:R-:W-:Y:S01]  /*5010*/  IADD3 R4, P0, PT, R2, UR8, RZ ;  /* 0x0000000802047c10 */ /* 0x004fe2000ff1e0ff */
[----:B------:R-:W1:Y:S04]  /*5020*/  LDS R7, [R2+UR5] ;  /* 0x0000000502077984 */ /* 0x000e680008000800 */
[----:B------:R-:W-:-:S05]  /*5030*/  IMAD.X R5, RZ, RZ, UR9, P0 ;  /* 0x00000009ff057e24 */ /* 0x000fca00080e06ff */
[----:B-1----:R1:W5:Y:S01]  /*5040*/  ATOMG.E.EXCH.STRONG.GPU PT, RZ, [R4], R7 ;  /* 0x0000000704ff73a8 */ /* 0x00236200041ee100 */
[----:B------:R-:W-:-:S04]  /*5050*/  DEPBAR {5,4,3,2,1,0} ;  /* 0x0000003f0000791a */ /* 0x000fc80000000000 */
[----:B------:R-:W2:Y:S02]  /*5060*/  CCTL.E.C.LDCU.IV.DEEP [UR8] ;  /* 0x0000000008007540 */ /* 0x000ea40009c08000 */
[----:B--2---:R1:W-:Y:S01]  /*5070*/  UTMACCTL.IV [UR8] ;  /* 0x00000000080079b9 */ /* 0x0043e20008000000 */
[----:B------:R-:W-:Y:S01]  /*5080*/  NOP ;  /* 0x0000000000007918 */ /* 0x000fe20000000000 */
.L_x_72:
[----:B------:R-:W-:Y:S01]  /*5090*/  ISETP.GE.AND P0, PT, R0, 0x1, PT ;  /* 0x000000010000780c */ /* 0x000fe20003f06270 */
[----:B------:R-:W-:Y:S05]  /*50a0*/  WARPSYNC.ALL ;  /* 0x0000000000007948 */ /* 0x000fea0003800000 */
[----:B------:R-:W-:Y:S01]  /*50b0*/  NOP ;  /* 0x0000000000007918 */ /* 0x000fe20000000000 */
[----:B-----5:R-:W-:Y:S06]  /*50c0*/  BAR.SYNC.DEFER_BLOCKING 0x6, 0x20 ;  /* 0x0180800000007b1d */ /* 0x020fec0000010000 */
[----:B------:R-:W-:Y:S05]  /*50d0*/  @!P0 BRA `(.L_x_73) ;  /* 0x0000000800488947 */ /* 0x000fea0003800000 */
[----:B------:R-:W5:Y:S01]  /*50e0*/  LDCU UR13, c[0x0][0x3d0] ;  /* 0x00007a00ff0d77ac */ /* 0x000f620008000800 */
[----:B------:R-:W-:Y:S01]  /*50f0*/  R2UR UR12, R68 ;  /* 0x00000000440c72ca */ /* 0x000fe200000e0000 */
[----:B------:R-:W-:Y:S01]  /*5100*/  UMOV UR5, URZ ;  /* 0x000000ff00057c82 */ /* 0x000fe20008000000 */
[----:B-----5:R-:W-:-:S13]  /*5110*/  USHF.R.S32.HI UR13, URZ, 0x1f, UR13 ;  /* 0x0000001fff0d7899 */ /* 0x020fda000801140d */
.L_x_79:
[----:B------:R-:W-:Y:S01]  /*5120*/  PLOP3.LUT P0, PT, PT, PT, UP1, 0x40, 0x4 ;  /* 0x000000000004781c */ /* 0x000fe20003f0e818 */
[----:B------:R-:W-:-:S06]  /*5130*/  UIADD3 UR4, UPT, UPT, UR4, 0x1, URZ ;  /* 0x0000000104047890 */ /* 0x000fcc000fffe0ff */
[----:B------:R-:W-:-:S06]  /*5140*/  ISETP.NE.AND P2, PT, R0, UR4, PT ;  /* 0x0000000400007c0c */ /* 0x000fcc000bf45270 */
[----:B------:R-:W-:Y:S07]  /*5150*/  @P0 BRA `(.L_x_74) ;  /* 0x0000000800200947 */ /* 0x000fee0003800000 */
[----:B-1-34-:R-:W-:Y:S01]  /*5160*/  IABS R2, UR10 ;  /* 0x0000000a00027c13 */ /* 0x01afe20008000000 */
[----:B------:R-:W1:Y:S01]  /*5170*/  LDCU UR18, c[0x0][0x3e4] ;  /* 0x00007c80ff1277ac */ /* 0x000e620008000800 */
[----:B------:R-:W-:Y:S02]  /*5180*/  R2UR UR22, R60 ;  /* 0x000000003c1672ca */ /* 0x000fe400000e0000 */
[----:B------:R-:W-:Y:S01]  /*5190*/  R2UR UR16, R2 ;  /* 0x00000000021072ca */ /* 0x000fe200000e0000 */
[----:B------:R-:W-:Y:S01]  /*51a0*/  UMOV UR6, URZ ;  /* 0x000000ff00067c82 */ /* 0x000fe20008000000 */
[----:B------:R-:W3:Y:S11]  /*51b0*/  LDCU.64 UR20, c[0x0][0x3b0] ;  /* 0x00007600ff1477ac */ /* 0x000ef60008000a00 */
[----:B------:R-:W4:Y:S01]  /*51c0*/  I2F.RP R2, UR16 ;  /* 0x0000001000027d06 */ /* 0x000f220008209400 */
[----:B-1----:R-:W-:Y:S01]  /*51d0*/  MOV R5, UR18 ;  /* 0x0000001200057c02 */ /* 0x002fe20008000f00 */
[----:B------:R-:W-:-:S03]  /*51e0*/  UISETP.NE.AND UP3, UPT, UR18, URZ, UPT ;  /* 0x000000ff1200728c */ /* 0x000fc6000bf65270 */
[----:B------:R-:W-:-:S04]  /*51f0*/  IABS R5, R5 ;  /* 0x0000000500057213 */ /* 0x000fc80000000000 */
[----:B------:R-:W-:Y:S02]  /*5200*/  R2UR UR19, R5 ;  /* 0x00000000051372ca */ /* 0x000fe400000e0000 */
[----:B------:R-:W-:Y:S01]  /*5210*/  IABS R5, UR10 ;  /* 0x0000000a00057c13 */ /* 0x000fe20008000000 */
[----:B----4-:R-:W1:Y:S02]  /*5220*/  MUFU.RCP R2, R2 ;  /* 0x0000000200027308 */ /* 0x010e640000001000 */
[----:B-12---:R-:W-:Y:S01]  /*5230*/  VIADD R4, R2, 0xffffffe ;  /* 0x0ffffffe02047836 */ /* 0x006fe20000000000 */
[----:B------:R-:W-:-:S04]  /*5240*/  IABS R2, UR12 ;  /* 0x0000000c00027c13 */ /* 0x000fc80008000000 */
[----:B------:R-:W-:Y:S01]  /*5250*/  R2UR UR14, R2 ;  /* 0x00000000020e72ca */ /* 0x000fe200000e0000 */
[----:B------:R-:W1:Y:S08]  /*5260*/  F2I.FTZ.U32.TRUNC.NTZ R4, R4 ;  /* 0x0000000400047305 */ /* 0x000e70000021f000 */
[----:B------:R-:W2:Y:S01]  /*5270*/  I2F.RP R2, UR19 ;  /* 0x0000001300027d06 */ /* 0x000ea20008209400 */
[----:B-1----:R-:W-:Y:S01]  /*5280*/  R2UR UR7, R4 ;  /* 0x00000000040772ca */ /* 0x002fe200000e0000 */
[----:B------:R-:W-:-:S06]  /*5290*/  IMAD.MOV R4, RZ, RZ, -R5 ;  /* 0x000000ffff047224 */ /* 0x000fcc00078e0a05 */
[----:B--2---:R-:W1:Y:S06]  /*52a0*/  MUFU.RCP R2, R2 ;  /* 0x0000000200027308 */ /* 0x004e6c0000001000 */
[----:B------:R-:W-:-:S04]  /*52b0*/  UIADD3 UR15, UPT, UPT, URZ, -UR7, URZ ;  /* 0x80000007ff0f7290 */ /* 0x000fc8000fffe0ff */
[----:B------:R-:W-:-:S04]  /*52c0*/  UIMAD UR15, UR15, UR16, URZ ;  /* 0x000000100f0f72a4 */ /* 0x000fc8000f8e02ff */
[----:B------:R-:W-:-:S03]  /*52d0*/  UIMAD.WIDE.U32 UR6, UR7, UR15, UR6 ;  /* 0x0000000f070672a5 */ /* 0x000fc6000f8e0006 */
[----:B------:R-:W-:Y:S01]  /*52e0*/  R2UR UR15, R4 ;  /* 0x00000000040f72ca */ /* 0x000fe200000e0000 */
[----:B------:R-:W-:Y:S01]  /*52f0*/  UIMAD.WIDE.U32 UR6, UR7, UR14, URZ ;  /* 0x0000000e070672a5 */ /* 0x000fe2000f8e00ff */
[----:B-1----:R-:W-:-:S06]  /*5300*/  VIADD R4, R2, 0xffffffe ;  /* 0x0ffffffe02047836 */ /* 0x002fcc0000000000 */
[----:B------:R-:W1:Y:S05]  /*5310*/  F2I.FTZ.U32.TRUNC.NTZ R4, R4 ;  /* 0x0000000400047305 */ /* 0x000e6a000021f000 */
[----:B------:R-:W-:-:S04]  /*5320*/  UIMAD UR6, UR7, UR15, UR14 ;  /* 0x0000000f070672a4 */ /* 0x000fc8000f8e020e */
[----:B------:R-:W-:-:S11]  /*5330*/  UISETP.GT.U32.AND UP2, UPT, UR16, UR6, UPT ;  /* 0x000000061000728c */ /* 0x000fd6000bf44070 */
[----:B------:R-:W-:Y:S02]  /*5340*/  @!UP2 UIADD3 UR6, UPT, UPT, UR6, -UR16, URZ ;  /* 0x800000100606a290 */ /* 0x000fe4000fffe0ff */
[----:B------:R-:W-:Y:S02]  /*5350*/  @!UP2 UIADD3 UR7, UPT, UPT, UR7, 0x1, URZ ;  /* 0x000000010707a890 */ /* 0x000fe4000fffe0ff */
[----:B------:R-:W-:Y:S02]  /*5360*/  UISETP.GE.U32.AND UP0, UPT, UR6, UR16, UPT ;  /* 0x000000100600728c */ /* 0x000fe4000bf06070 */
[----:B------:R-:W-:-:S04]  /*5370*/  ULOP3.LUT UR6, UR12, UR10, URZ, 0x3c, !UPT ;  /* 0x0000000a0c067292 */ /* 0x000fc8000f8e3cff */
[----:B------:R-:W-:-:S03]  /*5380*/  UISETP.GE.AND UP2, UPT, UR6, URZ, UPT ;  /* 0x000000ff0600728c */ /* 0x000fc6000bf46270 */
[----:B------:R-:W-:Y:S02]  /*5390*/  UMOV UR6, URZ ;  /* 0x000000ff00067c82 */ /* 0x000fe40008000000 */
[----:B------:R-:W-:Y:S02]  /*53a0*/  @UP0 UIADD3 UR7, UPT, UPT, UR7, 0x1, URZ ;  /* 0x0000000107070890 */ /* 0x000fe4000fffe0ff */
[----:B------:R-:W-:-:S05]  /*53b0*/  UISETP.NE.AND UP0, UPT, UR10, URZ, UPT ;  /* 0x000000ff0a00728c */ /* 0x000fca000bf05270 */
[----:B------:R-:W-:Y:S01]  /*53c0*/  UMOV UR17, UR7 ;  /* 0x0000000700117c82 */ /* 0x000fe20008000000 */
[----:B-1----:R-:W-:Y:S01]  /*53d0*/  R2UR UR7, R4 ;  /* 0x00000000040772ca */ /* 0x002fe200000e0000 */
[----:B------:R-:W-:-:S04]  /*53e0*/  @!UP2 UIADD3 UR17, UPT, UPT, -UR17, URZ, URZ ;  /* 0x000000ff1111a290 */ /* 0x000fc8000fffe1ff */
[----:B------:R-:W-:-:S06]  /*53f0*/  @!UP0 ULOP3.LUT UR17, URZ, UR10, URZ, 0x33, !UPT ;  /* 0x0000000aff118292 */ /* 0x000fcc000f8e33ff */
[----:B------:R-:W-:Y:S02]  /*5400*/  MOV R2, UR17 ;  /* 0x0000001100027c02 */ /* 0x000fe40008000f00 */
[----:B------:R-:W-:Y:S02]  /*5410*/  UIADD3 UR15, UPT, UPT, URZ, -UR7, URZ ;  /* 0x80000007ff0f7290 */ /* 0x000fe4000fffe0ff */
[----:B------:R-:W-:Y:S02]  /*5420*/  IABS R2, R2 ;  /* 0x0000000200027213 */ /* 0x000fe40000000000 */
[----:B------:R-:W-:Y:S02]  /*5430*/  UIMAD UR15, UR15, UR19, URZ ;  /* 0x000000130f0f72a4 */ /* 0x000fe4000f8e02ff */
[----:B------:R-:W-:Y:S02]  /*5440*/  R2UR UR14, R2 ;  /* 0x00000000020e72ca */ /* 0x000fe400000e0000 */
[----:B------:R-:W-:-:S11]  /*5450*/  UIMAD.WIDE.U32 UR6, UR7, UR15, UR6 ;  /* 0x0000000f070672a5 */ /* 0x000fd6000f8e0006 */
        /* <DEDUP_REMOVED lines=21> */
[----:B------:R-:W-:-:S04]  /*55b0*/  UIMAD UR14, UR14, UR21, URZ ;  /* 0x000000150e0e72a4 */ /* 0x000fc8000f8e02ff */
[----:B------:R-:W-:Y:S02]  /*55c0*/  UIMAD UR16, UR15, UR77, UR14 ;  /* 0x0000004d0f1072a4 */ /* 0x000fe4000f8e020e */
[----:B------:R-:W-:-:S04]  /*55d0*/  UIMAD.WIDE.U32 UR14, UR15, UR21, UR6 ;  /* 0x000000150f0e72a5 */ /* 0x000fc8000f8e0006 */
[----:B------:R-:W-:-:S04]  /*55e0*/  UIADD3 UR19, UPT, UPT, UR15, UR16, URZ ;  /* 0x000000100f137290 */ /* 0x000fc8000fffe0ff */
[----:B------:R-:W-:-:S06]  /*55f0*/  ULOP3.LUT UR6, UR19, UR13, URZ, 0xfc, !UPT ;  /* 0x0000000d13067292 */ /* 0x000fcc000f8efcff */
[----:B------:R-:W-:-:S13]  /*5600*/  ISETP.NE.U32.AND P0, PT, RZ, UR6, PT ;  /* 0x00000006ff007c0c */ /* 0x000fda000bf05070 */
[----:B------:R-:W-:Y:S05]  /*5610*/  @P0 BRA `(.L_x_75) ;  /* 0x0000000000540947 */ /* 0x000fea0003800000 */
[----:B------:R-:W1:Y:S01]  /*5620*/  LDCU UR16, c[0x0][0x3d0] ;  /* 0x00007a00ff1077ac */ /* 0x000e620008000800 */
[----:B------:R-:W-:Y:S01]  /*5630*/  UMOV UR6, URZ ;  /* 0x000000ff00067c82 */ /* 0x000fe20008000000 */
[----:B-1----:R-:W1:Y:S01]  /*5640*/  I2F.U32.RP R2, UR16 ;  /* 0x0000001000027d06 */ /* 0x002e620008209000 */
[----:B------:R-:W-:-:S07]  /*5650*/  UISETP.NE.U32.AND UP3, UPT, UR16, URZ, UPT ;  /* 0x000000ff1000728c */ /* 0x000fce000bf65070 */
[----:B-1----:R-:W1:Y:S02]  /*5660*/  MUFU.RCP R2, R2 ;  /* 0x0000000200027308 */ /* 0x002e640000001000 */
[----:B-1----:R-:W-:-:S06]  /*5670*/  VIADD R4, R2, 0xffffffe ;  /* 0x0ffffffe02047836 */ /* 0x002fcc0000000000 */
[----:B------:R-:W1:Y:S02]  /*5680*/  F2I.FTZ.U32.TRUNC.NTZ R4, R4 ;  /* 0x0000000400047305 */ /* 0x000e64000021f000 */
[----:B-1----:R-:W-:-:S13]  /*5690*/  R2UR UR7, R4 ;  /* 0x00000000040772ca */ /* 0x002fda00000e0000 */
        /* <DEDUP_REMOVED lines=11> */
[----:B------:R-:W-:Y:S01]  /*5750*/  @!UP3 ULOP3.LUT UR7, URZ, UR16, URZ, 0x33, !UPT ;  /* 0x00000010ff07b292 */ /* 0x000fe2000f8e33ff */
[----:B------:R-:W-:Y:S11]  /*5760*/  BRA `(.L_x_76) ;  /* 0x0000000000147947 */ /* 0x000ff60003800000 */
.L_x_75:
[----:B------:R-:W-:Y:S01]  /*5770*/  MOV R19, 0x57c0 ;  /* 0x000057c000137802 */ /* 0x000fe20000000f00 */
[----:B------:R-:W1:Y:S01]  /*5780*/  LDCU UR17, c[0x0][0x3d0] ;  /* 0x00007a00ff1177ac */ /* 0x000e620008000800 */
[----:B------:R-:W-:Y:S01]  /*5790*/  UMOV UR33, UR14 ;  /* 0x0000000e00217c82 */ /* 0x000fe20008000000 */
[----:B------:R-:W-:-:S05]  /*57a0*/  UMOV UR16, UR13 ;  /* 0x0000000d00107c82 */ /* 0x000fca0008000000 */
[----:B-1----:R-:W-:Y:S05]  /*57b0*/  CALL.REL.NOINC `($__internal_3_$__cuda_sm20_div_s64) ;  /* 0x00000074007c7944 */ /* 0x002fea0003c00000 */
.L_x_76:
[----:B------:R-:W1:Y:S01]  /*57c0*/  LDC R4, c[0x0][0x3e8] ;  /* 0x0000fa00ff047b82 */ /* 0x000e620000000800 */
[----:B------:R-:W-:-:S05]  /*57d0*/  UMOV UR6, URZ ;  /* 0x000000ff00067c82 */ /* 0x000fca0008000000 */
.L_x_78:
[----:B------:R-:W-:Y:S02]  /*57e0*/  ULOP3.LUT UP0, URZ, UR5, 0x2, URZ, 0xc0, !UPT ;  /* 0x0000000205ff7892 */ /* 0x000fe4000f80c0ff */
[----:B------:R-:W-:Y:S02]  /*57f0*/  ULOP3.LUT UR15, UR5, 0x1, URZ, 0xc0, !UPT ;  /* 0x00000001050f7892 */ /* 0x000fe4000f8ec0ff */
[----:B------:R-:W-:Y:S02]  /*5800*/  USEL UR14, URZ, 0x1, UP0 ;  /* 0x00000001ff0e7887 */ /* 0x000fe40008000000 */
[----:B------:R-:W-:Y:S02]  /*5810*/  ULEA UR18, UR15, UR70, 0x3 ;  /* 0x000000460f127291 */ /* 0x000fe4000f8e18ff */
[----:B------:R-:W-:-:S06]  /*5820*/  USHF.L.U32 UR14, UR14, 0x1f, URZ ;  /* 0x0000001f0e0e7899 */ /* 0x000fcc00080006ff */
[----:B------:R-:W-:-:S04]  /*5830*/  IMAD.U32 R2, RZ, RZ, UR14 ;  /* 0x0000000eff027e24 */ /* 0x000fc8000f8e00ff */
[----:B------:R-:W2:Y:S02]  /*5840*/  SYNCS.PHASECHK.TRANS64.TRYWAIT P0, [UR18+0x38330], R2 ;  /* 0x03833002ff0075a7 */ /* 0x000ea40008001112 */
[----:B--2---:R-:W-:Y:S05]  /*5850*/  @!P0 BRA `(.L_x_77) ;  /* 0x0000007000a08947 */ /* 0x004fea0003800000 */
.L_x_213:
[----:B------:R-:W-:Y:S01]  /*5860*/  BAR.SYNC.DEFER_BLOCKING 0x6, 0x20 ;  /* 0x0180800000007b1d */ /* 0x000fe20000010000 */
[----:B------:R-:W-:Y:S02]  /*5870*/  ELECT P0, URZ, PT ;  /* 0x0000000000ff782f */ /* 0x000fe40003800000 */
[----:B------:R-:W-:Y:S01]  /*5880*/  @!P1 MOV R2, 0x8000 ;  /* 0x0000800000029802 */ /* 0x000fe20000000f00 */
[----:B------:R-:W-:Y:S01]  /*5890*/  UIADD3 UR19, UPT, UPT, UR6, UR7, URZ ;  /* 0x0000000706137290 */ /* 0x000fe2000fffe0ff */
[----:B------:R-:W-:Y:S01]  /*58a0*/  ISETP.LT.U32.AND P0, PT, R6, 0x20, P0 ;  /* 0x000000200600780c */ /* 0x000fe20000701070 */
[----:B------:R-:W-:Y:S02]  /*58b0*/  UIADD3 UR6, UPT, UPT, UR6, 0x80, URZ ;  /* 0x0000008006067890 */ /* 0x000fe4000fffe0ff */
[----:B------:R-:W-:-:S03]  /*58c0*/  ULEA UR15, UR15, UR70, 0xf ;  /* 0x000000460f0f7291 */ /* 0x000fc6000f8e78ff */
[----:B------:R-:W-:Y:S01]  /*58d0*/  UMOV UR23, UR19 ;  /* 0x0000001300177c82 */ /* 0x000fe20008000000 */
[----:B------:R-:W-:-:S06]  /*58e0*/  UIADD3 UR5, UPT, UPT, UR5, 0x1, URZ ;  /* 0x0000000105057890 */ /* 0x000fcc000fffe0ff */
[----:B------:R-:W-:Y:S01]  /*58f0*/  VOTEU.ANY UP0, P0 ;  /* 0x0000000000ff7886 */ /* 0x000fe20000000100 */
[----:B------:R-:W-:Y:S01]  /*5900*/  VOTEU.ANY UP2, P0 ;  /* 0x0000000000ff7886 */ /* 0x000fe20000040100 */
[----:B------:R-:W-:Y:S01]  /*5910*/  VOTEU.ANY UP3, P0 ;  /* 0x0000000000ff7886 */ /* 0x000fe20000060100 */
[----:B-1----:R-:W-:Y:S02]  /*5920*/  ISETP.LE.AND P0, PT, R4, UR6, PT ;  /* 0x0000000604007c0c */ /* 0x002fe4000bf03270 */
[----:B------:R-:W-:Y:S01]  /*5930*/  @UP0 UIADD3 UR16, UPT, UPT, UR15, 0x10000, URZ ;  /* 0x000100000f100890 */ /* 0x000fe2000fffe0ff */
[----:B------:R1:W-:Y:S01]  /*5940*/  @!P1 SYNCS.ARRIVE.TRANS64 RZ, [UR18+0x38300], R2 ;  /* 0x03830002ffff99a7 */ /* 0x0003e20008000012 */
[----:B------:R-:W-:Y:S02]  /*5950*/  @UP0 UIADD3 UR17, UPT, UPT, UR18, 0x38300, URZ ;  /* 0x0003830012110890 */ /* 0x000fe4000fffe0ff */
[----:B------:R-:W-:Y:S02]  /*5960*/  @UP0 UIADD3 UR20, UPT, UPT, UR15, 0x14000, URZ ;  /* 0x000140000f140890 */ /* 0x000fe4000fffe0ff */
[----:B------:R-:W-:Y:S01]  /*5970*/  @UP0 UIADD3 UR21, UPT, UPT, UR18, 0x38300, URZ ;  /* 0x0003830012150890 */ /* 0x000fe2000fffe0ff */
[----:B------:R-:W-:-:S02]  /*5980*/  @UP0 UMOV UR22, 0x40 ;  /* 0x0000004000160882 */ /* 0x000fc40000000000 */
[----:B------:R-:W-:Y:S01]  /*5990*/  @UP0 UMOV UR18, URZ ;  /* 0x000000ff00120c82 */ /* 0x000fe20008000000 */
[----:B------:R-:W-:Y:S06]  /*59a0*/  BAR.SYNC.DEFER_BLOCKING 0x6, 0x20 ;  /* 0x0180800000007b1d */ /* 0x000fec0000010000 */
[----:B------:R1:W-:Y:S01]  /*59b0*/  @UP2 UTMALDG.2D [UR16], [UR8] ;  /* 0x00000010080025b4 */ /* 0x0003e20008008000 */
[----:B------:R1:W-:Y:S02]  /*59c0*/  @UP3 UTMALDG.2D [UR20], [UR8] ;  /* 0x00000014080035b4 */ /* 0x0003e40008008000 */
[----:B-1----:R-:W-:Y:S05]  /*59d0*/  @!P0 BRA `(.L_x_78) ;  /* 0xfffffffc00808947 */ /* 0x002fea000383ffff */
.L_x_74:
[----:B------:R-:W-:Y:S01]  /*59e0*/  UIADD3 UR12, UPT, UPT, UR11, UR12, URZ ;  /* 0x0000000c0b0c7290 */ /* 0x000fe2000fffe0ff */
[----:B------:R-:W-:Y:S11]  /*59f0*/  @P2 BRA `(.L_x_79) ;  /* 0xfffffff400c82947 */ /* 0x000ff6000383ffff */
.L_x_73:
[----:B------:R-:W-:Y:S06]  /*5a00*/  BAR.SYNC.DEFER_BLOCKING 0x1 ;  /* 0x0040000000007b1d */ /* 0x000fec0000010000 */
[----:B------:R-:W-:Y:S05]  /*5a10*/  BRA `(.L_x_1) ;  /* 0xffffffa8002c7947 */ /* 0x000fea000383ffff */
.L_x_230:
        /* <DEDUP_REMOVED lines=8> */
[----:B------:R-:W-:Y:S01]  /*5aa0*/  IADD3 R6, PT, PT, RZ, -R6, RZ ;  /* 0x80000006ff067210 */ /* 0x000fe20007ffe0ff */
[----:B------:R-:W3:Y:S05]  /*5ab0*/  S2UR UR6, SR_CTAID.X ;  /* 0x00000000000679c3 */ /* 0x000eea0000002500 */
[----:B------:R-:W-:Y:S01]  /*5ac0*/  USHF.R.S32.HI UR4, URZ, 0x1f, UR5 ;  /* 0x0000001fff047899 */ /* 0x000fe20008011405 */
[----:B--2---:R-:W2:Y:S03]  /*5ad0*/  MUFU.RCP R2, R2 ;  /* 0x0000000200027308 */ /* 0x004ea60000001000 */
[----:B------:R-:W-:Y:S01]  /*5ae0*/  ULEA.HI UR4, UR4, UR5, URZ, 0x7 ;  /* 0x0000000504047291 */ /* 0x000fe2000f8f38ff */
[----:B------:R-:W4:Y:S03]  /*5af0*/  S2UR UR5, SR_CTAID.Z ;  /* 0x00000000000579c3 */ /* 0x000f260000002700 */
[----:B------:R-:W-:-:S06]  /*5b00*/  USHF.R.S32.HI UR10, URZ, 0x7, UR4 ;  /* 0x00000007ff0a7899 */ /* 0x000fcc0008011404 */
[----:B------:R-:W-:Y:S02]  /*5b10*/  IMAD R7, R67, UR10, RZ ;  /* 0x0000000a43077c24 */ /* 0x000fe4000f8e02ff */
[----:B---3--:R-:W-:Y:S02]  /*5b20*/  IMAD.U32 R68, RZ, RZ, UR6 ;  /* 0x00000006ff447e24 */ /* 0x008fe4000f8e00ff */
[----:B--2---:R-:W-:Y:S01]  /*5b30*/  VIADD R4, R2, 0xffffffe ;  /* 0x0ffffffe02047836 */ /* 0x004fe20000000000 */
[----:B------:R-:W-:-:S03]  /*5b40*/  IABS R2, R7 ;  /* 0x0000000700027213 */ /* 0x000fc60000000000 */
[----:B------:R2:W3:Y:S01]  /*5b50*/  F2I.FTZ.U32.TRUNC.NTZ R5, R4 ;  /* 0x0000000400057305 */ /* 0x0004e2000021f000 */
[----:B----4-:R-:W-:-:S03]  /*5b60*/  UIMAD UR4, UR5, UR7, UR12 ;  /* 0x00000007050472a4 */ /* 0x010fc6000f8e020c */
[----:B------:R-:W-:Y:S01]  /*5b70*/  UMOV UR12, UR6 ;  /* 0x00000006000c7c82 */ /* 0x000fe20008000000 */
[----:B--2---:R-:W-:Y:S01]  /*5b80*/  IMAD.MOV.U32 R4, RZ, RZ, RZ ;  /* 0x000000ffff047224 */ /* 0x004fe200078e00ff */
[----:B------:R-:W-:Y:S01]  /*5b90*/  UIMAD UR4, UR4, UR11, UR12 ;  /* 0x0000000b040472a4 */ /* 0x000fe2000f8e020c */
[----:B------:R-:W-:-:S03]  /*5ba0*/  UMOV UR5, 0x300 ;  /* 0x0000030000057882 */ /* 0x000fc60000000000 */
[----:B------:R-:W-:Y:S01]  /*5bb0*/  UIMAD UR4, UR4, UR5, 0x200 ;  /* 0x00000200040474a4 */ /* 0x000fe2000f8e0205 */
[----:B---3--:R-:W-:Y:S01]  /*5bc0*/  IMAD.MOV R9, RZ, RZ, -R5 ;  /* 0x000000ffff097224 */ /* 0x008fe200078e0a05 */
[----:B------:R-:W-:Y:S02]  /*5bd0*/  UIADD3 UR5, UPT, UPT, UR70, 0x38200, URZ ;  /* 0x0003820046057890 */ /* 0x000fe4000fffe0ff */
[----:B-1----:R-:W-:Y:S01]  /*5be0*/  UIADD3 UR8, UP0, UPT, UR4, UR8, URZ ;  /* 0x0000000804087290 */ /* 0x002fe2000ff1e0ff */
[----:B------:R-:W-:-:S03]  /*5bf0*/  IMAD R9, R9, R0, RZ ;  /* 0x0000000009097224 */ /* 0x000fc600078e02ff */
[----:B------:R-:W-:Y:S01]  /*5c00*/  ULEA.HI.X.SX32 UR9, UR4, UR9, 0x1, UP0 ;  /* 0x0000000904097291 */ /* 0x000fe200080f0eff */
[----:B------:R-:W-:Y:S02]  /*5c10*/  IMAD.HI.U32 R9, R5, R9, R4 ;  /* 0x0000000905097227 */ /* 0x000fe400078e0004 */
[----:B------:R-:W-:Y:S02]  /*5c20*/  UMOV UR4, URZ ;  /* 0x000000ff00047c82 */ /* 0x000fe40008000000 */
[----:B------:R-:W-:Y:S01]  /*5c30*/  IMAD.MOV.U32 R4, RZ, RZ, R6 ;  /* 0x000000ffff047224 */ /* 0x000fe200078e0006 */
[----:B------:R-:W-:Y:S01]  /*5c40*/  IADD3 R6, PT, PT, R69, -0x240, RZ ;  /* 0xfffffdc045067810 */ /* 0x000fe20007ffe0ff */
[----:B------:R-:W-:-:S04]  /*5c50*/  IMAD.HI.U32 R9, R9, R2, RZ ;  /* 0x0000000209097227 */ /* 0x000fc800078e00ff */
[----:B------:R-:W-:Y:S01]  /*5c60*/  IMAD R5, R9, R4, R2 ;  /* 0x0000000409057224 */ /* 0x000fe200078e0202 */
[----:B------:R-:W-:Y:S01]  /*5c70*/  LEA R4, R69, UR70, 0x2 ;  /* 0x0000004645047c11 */ /* 0x000fe2000f8e10ff */
[----:B------:R-:W-:Y:S03]  /*5c80*/  BAR.SYNC.DEFER_BLOCKING 0x1 ;  /* 0x0040000000007b1d */ /* 0x000fe60000010000 */
[----:B------:R-:W-:-:S13]  /*5c90*/  ISETP.GT.U32.AND P0, PT, R0, R5, PT ;  /* 0x000000050000720c */ /* 0x000fda0003f04070 */
[-C--:B------:R-:W-:Y:S01]  /*5ca0*/  @!P0 IADD3 R5, PT, PT, R5, -R0.reuse, RZ ;  /* 0x8000000005058210 */ /* 0x080fe20007ffe0ff */
[----:B------:R-:W-:Y:S01]  /*5cb0*/  @!P0 VIADD R9, R9, 0x1 ;  /* 0x0000000109098836 */ /* 0x000fe20000000000 */
[----:B------:R-:W-:Y:S02]  /*5cc0*/  ISETP.NE.AND P0, PT, RZ, UR11, PT ;  /* 0x0000000bff007c0c */ /* 0x000fe4000bf05270 */
[----:B------:R-:W-:Y:S02]  /*5cd0*/  ISETP.GE.U32.AND P1, PT, R5, R0, PT ;  /* 0x000000000500720c */ /* 0x000fe40003f26070 */
[----:B------:R-:W-:-:S04]  /*5ce0*/  LOP3.LUT R0, R7, UR11, RZ, 0x3c, !PT ;  /* 0x0000000b07007c12 */ /* 0x000fc8000f8e3cff */
[----:B------:R-:W-:-:S07]  /*5cf0*/  ISETP.GE.AND P2, PT, R0, RZ, PT ;  /* 0x000000ff0000720c */ /* 0x000fce0003f46270 */
[----:B------:R-:W-:Y:S02]  /*5d00*/  @P1 IADD3 R9, PT, PT, R9, 0x1, RZ ;  /* 0x0000000109091810 */ /* 0x000fe40007ffe0ff */
[----:B------:R-:W-:-:S03]  /*5d10*/  ISETP.NE.AND P1, PT, R6, RZ, PT ;  /* 0x000000ff0600720c */ /* 0x000fc60003f25270 */
[----:B------:R-:W-:-:S04]  /*5d20*/  IMAD.MOV.U32 R2, RZ, RZ, R9 ;  /* 0x000000ffff027224 */ /* 0x000fc800078e0009 */
[----:B------:R-:W-:Y:S01]  /*5d30*/  @!P2 IMAD.MOV R2, RZ, RZ, -R2 ;  /* 0x000000ffff02a224 */ /* 0x000fe200078e0a02 */
[----:B------:R-:W-:Y:S02]  /*5d40*/  ISETP.GE.AND P2, PT, R6, 0x20, PT ;  /* 0x000000200600780c */ /* 0x000fe40003f46270 */
[----:B------:R-:W-:-:S05]  /*5d50*/  @!P0 LOP3.LUT R2, RZ, UR11, RZ, 0x33, !PT ;  /* 0x0000000bff028c12 */ /* 0x000fca000f8e33ff */
[----:B------:R-:W-:-:S04]  /*5d60*/  IMAD.MOV R0, RZ, RZ, -R2 ;  /* 0x000000ffff007224 */ /* 0x000fc800078e0a02 */
[----:B------:R-:W-:Y:S02]  /*5d70*/  IMAD R0, R0, UR11, R7 ;  /* 0x0000000b00007c24 */ /* 0x000fe4000f8e0207 */
[----:B------:R1:W-:Y:S03]  /*5d80*/  @!P2 STS [R4+0x37900], RZ ;  /* 0x037900ff0400a388 */ /* 0x0003e60000000800 */
[----:B------:R-:W-:Y:S01]  /*5d90*/  ISETP.LE.AND P0, PT, R0, UR12, PT ;  /* 0x0000000c00007c0c */ /* 0x000fe2000bf03270 */
[----:B------:R-:W-:Y:S01]  /*5da0*/  VIADD R0, R2, 0x1 ;  /* 0x0000000102007836 */ /* 0x000fe20000000000 */
[----:B------:R-:W-:Y:S01]  /*5db0*/  NOP ;  /* 0x0000000000007918 */ /* 0x000fe20000000000 */
[----:B------:R-:W-:Y:S10]  /*5dc0*/  @P1 BRA `(.L_x_81) ;  /* 0x0000000000181947 */ /* 0x000ff40003800000 */
[----:B-1----:R-:W1:Y:S01]  /*5dd0*/  LDS R4, [UR5+0x8] ;  /* 0x00000805ff047984 */ /* 0x002e620008000800 */
[----:B------:R-:W2:Y:S01]  /*5de0*/  LDC.64 R8, c[0x0][0x388] ;  /* 0x0000e200ff087b82 */ /* 0x000ea20000000a00 */
[----:B------:R-:W-:Y:S02]  /*5df0*/  HFMA2 R5, -RZ, RZ, 0, 6.67572021484375e-06 ;  /* 0x00000070ff057431 */ /* 0x000fe400000001ff */
[----:B--2---:R2:W-:Y:S03]  /*5e00*/  STS.64 [UR5], R8 ;  /* 0x00000008ff007988 */ /* 0x0045e60008000a05 */
[----:B-1----:R-:W-:-:S05]  /*5e10*/  LOP3.LUT R4, R4, 0x10, R5, 0xd8, !PT ;  /* 0x0000001004047812 */ /* 0x002fca00078ed805 */
[----:B------:R2:W-:Y:S02]  /*5e20*/  STS [UR5+0x8], R4 ;  /* 0x00000804ff007988 */ /* 0x0005e40008000805 */
.L_x_81:
[----:B------:R-:W-:Y:S05]  /*5e30*/  BSYNC.RECONVERGENT B0 ;  /* 0x0000000000007941 */ /* 0x000fea0003800200 */
.L_x_80:
[----:B------:R-:W-:Y:S04]  /*5e40*/  BSSY.RECONVERGENT B0, `(.L_x_82) ;  /* 0x0000036000007945 */ /* 0x000fe80003800200 */
[----:B------:R-:W-:Y:S01]  /*5e50*/  BSSY.RELIABLE B1, `(.L_x_83) ;  /* 0x0000031000017945 */ /* 0x000fe20003800100 */
[----:B------:R-:W-:-:S03]  /*5e60*/  @P0 IMAD.MOV R0, RZ, RZ, R2 ;  /* 0x000000ffff000224 */ /* 0x000fc600078e0202 */
[----:B------:R-:W-:Y:S05]  /*5e70*/  @P1 BRA `(.L_x_84) ;  /* 0x0000000000241947 */ /* 0x000fea0003800000 */
[----:B------:R-:W3:Y:S01]  /*5e80*/  LDS R2, [UR5+0x34] ;  /* 0x00003405ff027984 */ /* 0x000ee20008000800 */
[----:B------:R-:W-:-:S05]  /*5e90*/  IMAD.MOV.U32 R5, RZ, RZ, 0x3f000000 ;  /* 0x3f000000ff057424 */ /* 0x000fca00078e00ff */
[----:B---3--:R-:W-:-:S05]  /*5ea0*/  LOP3.LUT R2, R2, 0xff000000, R5, 0xb8, !PT ;  /* 0xff00000002027812 */ /* 0x008fca00078eb805 */
[----:B------:R3:W-:Y:S01]  /*5eb0*/  STS [UR5+0x34], R2 ;  /* 0x00003402ff007988 */ /* 0x0007e20008000805 */
[----:B------:R-:W-:Y:S05]  /*5ec0*/  @P1 BRA `(.L_x_85) ;  /* 0x00000000001c1947 */ /* 0x000fea0003800000 */
[----:B---3--:R-:W3:Y:S01]  /*5ed0*/  LDS R2, [UR5+0x38] ;  /* 0x00003805ff027984 */ /* 0x008ee20008000800 */
[----:B------:R-:W-:-:S04]  /*5ee0*/  MOV R5, 0x7f ;  /* 0x0000007f00057802 */ /* 0x000fc80000000f00 */
[----:B---3--:R-:W-:-:S05]  /*5ef0*/  LOP3.LUT R2, R2, 0xff, R5, 0xb8, !PT ;  /* 0x000000ff02027812 */ /* 0x008fca00078eb805 */
[----:B------:R3:W-:Y:S02]  /*5f00*/  STS [UR5+0x38], R2 ;  /* 0x00003802ff007988 */ /* 0x0007e40008000805 */
.L_x_84:
[----:B------:R-:W-:Y:S05]  /*5f10*/  @P1 BRA `(.L_x_86) ;  /* 0x0000000000181947 */ /* 0x000fea0003800000 */
[----:B---3--:R-:W-:-:S05]  /*5f20*/  IMAD.MOV.U32 R2, RZ, RZ, 0x7f ;  /* 0x0000007fff027424 */ /* 0x008fca00078e00ff */
[----:B------:R4:W-:Y:S02]  /*5f30*/  STS [UR5+0x20], R2 ;  /* 0x00002002ff007988 */ /* 0x0009e40008000805 */
.L_x_85:
[----:B------:R-:W-:Y:S05]  /*5f40*/  @P1 BRA `(.L_x_87) ;  /* 0x0000000000241947 */ /* 0x000fea0003800000 */
[----:B---34-:R-:W3:Y:S02]  /*5f50*/  LDC R2, c[0x0][0x3e8] ;  /* 0x0000fa00ff027b82 */ /* 0x018ee40000000800 */
[----:B---3--:R-:W-:-:S05]  /*5f60*/  IMAD R2, R67, R2, -0x1 ;  /* 0xffffffff43027424 */ /* 0x008fca00078e0202 */
[----:B------:R4:W-:Y:S02]  /*5f70*/  STS [UR5+0x24], R2 ;  /* 0x00002402ff007988 */ /* 0x0009e40008000805 */
.L_x_86:
[----:B------:R-:W-:Y:S05]  /*5f80*/  @P1 BRA `(.L_x_88) ;  /* 0x0000000000241947 */ /* 0x000fea0003800000 */
[----:B---34-:R-:W3:Y:S01]  /*5f90*/  LDS R2, [UR5+0x1c] ;  /* 0x00001c05ff027984 */ /* 0x018ee20008000800 */
[----:B-12---:R-:W-:-:S05]  /*5fa0*/  IMAD.MOV.U32 R4, RZ, RZ, 0x10 ;  /* 0x00000010ff047424 */ /* 0x006fca00078e00ff */
[----:B------:R1:W-:Y:S01]  /*5fb0*/  STS [UR5+0xc], R4 ;  /* 0x00000c04ff007988 */ /* 0x0003e20008000805 */
[----:B---3--:R-:W-:-:S05]  /*5fc0*/  LOP3.LUT R2, R2, 0xf, RZ, 0xb8, !PT ;  /* 0x0000000f02027812 */ /* 0x008fca00078eb8ff */
[----:B------:R1:W-:Y:S02]  /*5fd0*/  STS [UR5+0x1c], R2 ;  /* 0x00001c02ff007988 */ /* 0x0003e40008000805 */
.L_x_87:
[----:B------:R-:W-:Y:S05]  /*5fe0*/  @P1 BRA `(.L_x_89) ;  /* 0x00000000001c1947 */ /* 0x000fea0003800000 */
[----:B-1-34-:R-:W1:Y:S02]  /*5ff0*/  LDS R2, [UR5+0x34] ;  /* 0x00003405ff027984 */ /* 0x01ae640008000800 */
[----:B-1----:R-:W-:-:S05]  /*6000*/  LOP3.LUT R2, R2, 0x7, RZ, 0xb8, !PT ;  /* 0x0000000702027812 */ /* 0x002fca00078eb8ff */
[----:B------:R1:W-:Y:S02]  /*6010*/  STS [UR5+0x34], R2 ;  /* 0x00003402ff007988 */ /* 0x0003e40008000805 */
.L_x_88:
[----:B------:R-:W-:Y:S05]  /*6020*/  @P1 BRA `(.L_x_90) ;  /* 0x0000000000201947 */ /* 0x000fea0003800000 */
[----:B-1-34-:R-:W1:Y:S02]  /*6030*/  LDS R2, [UR5+0x34] ;  /* 0x00003405ff027984 */ /* 0x01ae640008000800 */
[----:B-1----:R-:W-:-:S05]  /*6040*/  LOP3.LUT R2, R2, 0x38, RZ, 0xb8, !PT ;  /* 0x0000003802027812 */ /* 0x002fca00078eb8ff */
[----:B------:R1:W-:Y:S02]  /*6050*/  STS [UR5+0x34], R2 ;  /* 0x00003402ff007988 */ /* 0x0003e40008000805 */
.L_x_89:
[----:B------:R-:W-:Y:S05]  /*6060*/  @P1 BRA `(.L_x_91) ;  /* 0x0000000000201947 */ /* 0x000fea0003800000 */
[----:B-1-34-:R-:W1:Y:S01]  /*6070*/  LDS R2, [UR5+0x8] ;  /* 0x00000805ff027984 */ /* 0x01ae620008000800 */
[----:B------:R-:W-:-:S05]  /*6080*/  HFMA2 R5, -RZ, RZ, 0, 0.00011444091796875 ;  /* 0x00000780ff057431 */ /* 0x000fca00000001ff */
[----:B-1----:R-:W-:-:S05]  /*6090*/  LOP3.LUT R2, R2, 0x500, R5, 0xd8, !PT ;  /* 0x0000050002027812 */ /* 0x002fca00078ed805 */
[----:B------:R1:W-:Y:S02]  /*60a0*/  STS [UR5+0x8], R2 ;  /* 0x00000802ff007988 */ /* 0x0003e40008000805 */
.L_x_90:
[----:B------:R-:W-:Y:S05]  /*60b0*/  @P1 BRA `(.L_x_92) ;  /* 0x0000000000281947 */ /* 0x000fea0003800000 */
[----:B-1-34-:R-:W1:Y:S02]  /*60c0*/  LDS R2, [UR5+0x8] ;  /* 0x00000805ff027984 */ /* 0x01ae640008000800 */
[----:B-1----:R-:W-:-:S05]  /*60d0*/  LOP3.LUT R2, R2, 0x1800, RZ, 0xb8, !PT ;  /* 0x0000180002027812 */ /* 0x002fca00078eb8ff */
[----:B------:R1:W-:Y:S02]  /*60e0*/  STS [UR5+0x8], R2 ;  /* 0x00000802ff007988 */ /* 0x0003e40008000805 */
.L_x_91:
[----:B------:R-:W-:Y:S05]  /*60f0*/  @P1 BREAK.RELIABLE B1 ;  /* 0x0000000000011942 */ /* 0x000fea0003800100 */
[----:B------:R-:W-:Y:S05]  /*6100*/  @P1 BRA `(.L_x_93) ;  /* 0x0000000000241947 */ /* 0x000fea0003800000 */
[----:B-1-34-:R-:W1:Y:S01]  /*6110*/  LDS R2, [UR5+0x8] ;  /* 0x00000805ff027984 */ /* 0x01ae620008000800 */
[----:B------:R-:W-:-:S05]  /*6120*/  IMAD.MOV.U32 R5, RZ, RZ, 0x6000 ;  /* 0x00006000ff057424 */ /* 0x000fca00078e00ff */
[----:B-1----:R-:W-:-:S04]  /*6130*/  LOP3.LUT R2, R2, 0x6000, R5, 0xd8, !PT ;  /* 0x0000600002027812 */ /* 0x002fc800078ed805 */
[----:B------:R-:W-:-:S05]  /*6140*/  LOP3.LUT R2, R2, 0x400000, RZ, 0xb8, !PT ;  /* 0x0040000002027812 */ /* 0x000fca00078eb8ff */
[----:B------:R1:W-:Y:S02]  /*6150*/  STS [UR5+0x8], R2 ;  /* 0x00000802ff007988 */ /* 0x0003e40008000805 */
.L_x_92:
[----:B------:R-:W-:Y:S05]  /*6160*/  BSYNC.RELIABLE B1 ;  /* 0x0000000000017941 */ /* 0x000fea0003800100 */
.L_x_83:
[----:B-1-34-:R-:W1:Y:S02]  /*6170*/  @!P1 LDS R2, [UR5+0x8] ;  /* 0x00000805ff029984 */ /* 0x01ae640008000800 */
[----:B-1----:R-:W-:-:S05]  /*6180*/  @!P1 LOP3.LUT R2, R2, 0x8000, RZ, 0xb8, !PT ;  /* 0x0000800002029812 */ /* 0x002fca00078eb8ff */
[----:B------:R1:W-:Y:S02]  /*6190*/  @!P1 STS [UR5+0x8], R2 ;  /* 0x00000802ff009988 */ /* 0x0003e40008000805 */
.L_x_93:
[----:B------:R-:W-:Y:S05]  /*61a0*/  BSYNC.RECONVERGENT B0 ;  /* 0x0000000000007941 */ /* 0x000fea0003800200 */
.L_x_82:
[----:B------:R-:W-:Y:S05]  /*61b0*/  WARPSYNC.ALL ;  /* 0x0000000000007948 */ /* 0x000fea0003800000 */
[----:B------:R-:W-:Y:S01]  /*61c0*/  NOP ;  /* 0x0000000000007918 */ /* 0x000fe20000000000 */
[----:B------:R-:W-:Y:S05]  /*61d0*/  @P2 BRA `(.L_x_94) ;  /* 0x0000000000302947 */ /* 0x000fea0003800000 */
[----:B-1-34-:R-:W1:Y:S01]  /*61e0*/  S2R R2, SR_LANEID ;  /* 0x0000000000027919 */ /* 0x01ae620000000000 */
[----:B------:R-:W-:Y:S05]  /*61f0*/  WARPSYNC.ALL ;  /* 0x0000000000007948 */ /* 0x000fea0003800000 */
[----:B------:R-:W-:Y:S01]  /*6200*/  NOP ;  /* 0x0000000000007918 */ /* 0x000fe20000000000 */
[----:B-1----:R-:W-:-:S05]  /*6210*/  IMAD.SHL.U32 R2, R2, 0x4, RZ ;  /* 0x0000000402027824 */ /* 0x002fca00078e00ff */
[----:B------:R-:W1:Y:S01]  /*6220*/  LDS R7, [R2+UR5] ;  /* 0x0000000502077984 */ /* 0x000e620008000800 */
[----:B--2---:R-:W-:-:S04]  /*6230*/  IADD3 R4, P0, PT, R2, UR8, RZ ;  /* 0x0000000802047c10 */ /* 0x004fc8000ff1e0ff */
[----:B------:R-:W-:-:S05]  /*6240*/  IADD3.X R5, PT, PT, RZ, UR9, RZ, P0, !PT ;  /* 0x00000009ff057c10 */ /* 0x000fca00087fe4ff */
[----:B-1----:R1:W5:Y:S01]  /*6250*/  ATOMG.E.EXCH.STRONG.GPU PT, RZ, [R4], R7 ;  /* 0x0000000704ff73a8 */ /* 0x00236200041ee100 */
[----:B------:R-:W-:-:S04]  /*6260*/  DEPBAR {5,4,3,2,1,0} ;  /* 0x0000003f0000791a */ /* 0x000fc80000000000 */
[----:B------:R-:W2:Y:S02]  /*6270*/  CCTL.E.C.LDCU.IV.DEEP [UR8] ;  /* 0x0000000008007540 */ /* 0x000ea40009c08000 */
[----:B--2---:R1:W-:Y:S01]  /*6280*/  UTMACCTL.IV [UR8] ;  /* 0x00000000080079b9 */ /* 0x0043e20008000000 */
[----:B------:R-:W-:Y:S01]  /*6290*/  NOP ;  /* 0x0000000000007918 */ /* 0x000fe20000000000 */
.L_x_94:
[----:B------:R-:W-:Y:S01]  /*62a0*/  ISETP.GE.AND P0, PT, R0, 0x1, PT ;  /* 0x000000010000780c */ /* 0x000fe20003f06270 */
[----:B------:R-:W-:Y:S05]  /*62b0*/  WARPSYNC.ALL ;  /* 0x0000000000007948 */ /* 0x000fea0003800000 */
[----:B------:R-:W-:Y:S01]  /*62c0*/  NOP ;  /* 0x0000000000007918 */ /* 0x000fe20000000000 */
[----:B-----5:R-:W-:Y:S06]  /*62d0*/  BAR.SYNC.DEFER_BLOCKING 0x5, 0x20 ;  /* 0x0140800000007b1d */ /* 0x020fec0000010000 */
[----:B------:R-:W-:Y:S05]  /*62e0*/  @!P0 BRA `(.L_x_95) ;  /* 0x0000000800408947 */ /* 0x000fea0003800000 */
[----:B------:R-:W5:Y:S01]  /*62f0*/  LDCU UR13, c[0x0][0x3c4] ;  /* 0x00007880ff0d77ac */ /* 0x000f620008000800 */
[----:B------:R-:W-:Y:S01]  /*6300*/  UMOV UR5, URZ ;  /* 0x000000ff00057c82 */ /* 0x000fe20008000000 */
[----:B-----5:R-:W-:-:S12]  /*6310*/  USHF.R.S32.HI UR13, URZ, 0x1f, UR13 ;  /* 0x0000001fff0d7899 */ /* 0x020fd8000801140d */
.L_x_101:
        /* <DEDUP_REMOVED lines=11> */
[----:B-1----:R-:W-:Y:S01]  /*63d0*/  IMAD.U32 R5, RZ, RZ, UR18 ;  /* 0x00000012ff057e24 */ /* 0x002fe2000f8e00ff */
[----:B------:R-:W-:-:S04]  /*63e0*/  UISETP.NE.AND UP3, UPT, UR18, URZ, UPT ;  /* 0x000000ff1200728c */ /* 0x000fc8000bf65270 */
        /* <DEDUP_REMOVED lines=9> */
[----:B-1----:R-:W-:-:S02]  /*6480*/  R2UR UR7, R4 ;  /* 0x00000000040772ca */ /* 0x002fc400000e0000 */
[----:B------:R-:W-:-:S05]  /*6490*/  IADD3 R4, PT, PT, RZ, -R5, RZ ;  /* 0x80000005ff047210 */ /* 0x000fca0007ffe0ff */
        /* <DEDUP_REMOVED lines=22> */
[----:B------:R-:W-:Y:S02]  /*6600*/  IMAD.U32 R2, RZ, RZ, UR17 ;  /* 0x00000011ff027e24 */ /* 0x000fe4000f8e00ff */
[----:B------:R-:W-:-:S03]  /*6610*/  UIADD3 UR15, UPT, UPT, URZ, -UR7, URZ ;  /* 0x80000007ff0f7290 */ /* 0x000fc6000fffe0ff */
[----:B------:R-:W-:Y:S01]  /*6620*/  IABS R2, R2 ;  /* 0x0000000200027213 */ /* 0x000fe20000000000 */
[----:B------:R-:W-:-:S03]  /*6630*/  UIMAD UR15, UR15, UR19, URZ ;  /* 0x000000130f0f72a4 */ /* 0x000fc6000f8e02ff */
[----:B------:R-:W-:Y:S01]  /*6640*/  R2UR UR14, R2 ;  /* 0x00000000020e72ca */ /* 0x000fe200000e0000 */
[----:B------:R-:W-:-:S12]  /*6650*/  UIMAD.WIDE.U32 UR6, UR7, UR15, UR6 ;  /* 0x0000000f070672a5 */ /* 0x000fd8000f8e0006 */
        /* <DEDUP_REMOVED lines=33> */
[----:B-1----:R-:W-:-:S06]  /*6870*/  IADD3 R4, PT, PT, R2, 0xffffffe, RZ ;  /* 0x0ffffffe02047810 */ /* 0x002fcc0007ffe0ff */
        /* <DEDUP_REMOVED lines=15> */
.L_x_97:
[----:B------:R-:W-:Y:S01]  /*6970*/  MOV R19, 0x69c0 ;  /* 0x000069c000137802 */ /* 0x000fe20000000f00 */
[----:B------:R-:W1:Y:S01]  /*6980*/  LDCU UR17, c[0x0][0x3c4] ;  /* 0x00007880ff1177ac */ /* 0x000e620008000800 */
[----:B------:R-:W-:Y:S01]  /*6990*/  UMOV UR33, UR14 ;  /* 0x0000000e00217c82 */ /* 0x000fe20008000000 */
[----:B------:R-:W-:-:S05]  /*69a0*/  UMOV UR16, UR13 ;  /* 0x0000000d00107c82 */ /* 0x000fca0008000000 */
[----:B-1----:R-:W-:Y:S05]  /*69b0*/  CALL.REL.NOINC `($__internal_3_$__cuda_sm20_div_s64) ;  /* 0x0000006000fc7944 */ /* 0x002fea0003c00000 */
.L_x_98:
[----:B------:R-:W1:Y:S01]  /*69c0*/  LDC R2, c[0x0][0x3e8] ;  /* 0x0000fa00ff027b82 */ /* 0x000e620000000800 */
[----:B------:R-:W-:-:S05]  /*69d0*/  UMOV UR6, URZ ;  /* 0x000000ff00067c82 */ /* 0x000fca0008000000 */
.L_x_100:
        /* <DEDUP_REMOVED lines=8> */
.L_x_214:
[----:B------:R-:W-:Y:S01]  /*6a60*/  BAR.SYNC.DEFER_BLOCKING 0x5, 0x20 ;  /* 0x0140800000007b1d */ /* 0x000fe20000010000 */
[----:B------:R-:W-:Y:S01]  /*6a70*/  ELECT P0, URZ, PT ;  /* 0x0000000000ff782f */ /* 0x000fe20003800000 */
[----:B------:R-:W-:Y:S01]  /*6a80*/  @!P1 IMAD.MOV.U32 R4, RZ, RZ, 0x8000 ;  /* 0x00008000ff049424 */ /* 0x000fe200078e00ff */
[----:B------:R-:W-:Y:S02]  /*6a90*/  UIADD3 UR19, UPT, UPT, UR6, UR7, URZ ;  /* 0x0000000706137290 */ /* 0x000fe4000fffe0ff */
[----:B------:R-:W-:Y:S01]  /*6aa0*/  ISETP.LT.U32.AND P0, PT, R6, 0x20, P0 ;  /* 0x000000200600780c */ /* 0x000fe20000701070 */
[----:B------:R-:W-:Y:S02]  /*6ab0*/  UIADD3 UR6, UPT, UPT, UR6, 0x80, URZ ;  /* 0x0000008006067890 */ /* 0x000fe4000fffe0ff */
[----:B------:R-:W-:Y:S02]  /*6ac0*/  ULEA UR16, UR16, UR70, 0xf ;  /* 0x0000004610107291 */ /* 0x000fe4000f8e78ff */
[----:B------:R-:W-:Y:S01]  /*6ad0*/  UMOV UR23, UR19 ;  /* 0x0000001300177c82 */ /* 0x000fe20008000000 */
[----:B------:R-:W-:-:S07]  /*6ae0*/  UIADD3 UR5, UPT, UPT, UR5, 0x1, URZ ;  /* 0x0000000105057890 */ /* 0x000fce000fffe0ff */
[----:B------:R-:W-:Y:S01]  /*6af0*/  VOTEU.ANY UP0, P0 ;  /* 0x0000000000ff7886 */ /* 0x000fe20000000100 */
[----:B------:R-:W-:Y:S01]  /*6b00*/  VOTEU.ANY UP2, P0 ;  /* 0x0000000000ff7886 */ /* 0x000fe20000040100 */
[----:B------:R-:W-:Y:S01]  /*6b10*/  VOTEU.ANY UP3, P0 ;  /* 0x0000000000ff7886 */ /* 0x000fe20000060100 */
[----:B-1----:R-:W-:Y:S02]  /*6b20*/  ISETP.LE.AND P0, PT, R2, UR6, PT ;  /* 0x0000000602007c0c */ /* 0x002fe4000bf03270 */
[----:B------:R-:W-:Y:S02]  /*6b30*/  @UP0 UIADD3 UR17, UPT, UPT, UR15, 0x38310, URZ ;  /* 0x000383100f110890 */ /* 0x000fe4000fffe0ff */
[----:B------:R1:W-:Y:S01]  /*6b40*/  @!P1 SYNCS.ARRIVE.TRANS64 RZ, [UR15+0x38310], R4 ;  /* 0x03831004ffff99a7 */ /* 0x0003e2000800000f */
[----:B------:R-:W-:Y:S02]  /*6b50*/  @UP0 UIADD3 UR20, UPT, UPT, UR16, 0x4000, URZ ;  /* 0x0000400010140890 */ /* 0x000fe4000fffe0ff */
[----:B------:R-:W-:Y:S01]  /*6b60*/  @UP0 UIADD3 UR21, UPT, UPT, UR15, 0x38310, URZ ;  /* 0x000383100f150890 */ /* 0x000fe2000fffe0ff */
[----:B------:R-:W-:Y:S01]  /*6b70*/  @UP0 UMOV UR18, URZ ;  /* 0x000000ff00120c82 */ /* 0x000fe20008000000 */
[----:B------:R-:W-:Y:S06]  /*6b80*/  BAR.SYNC.DEFER_BLOCKING 0x5, 0x20 ;  /* 0x0140800000007b1d */ /* 0x000fec0000010000 */
[----:B------:R-:W-:Y:S01]  /*6b90*/  @UP0 UMOV UR22, 0x40 ;  /* 0x0000004000160882 */ /* 0x000fe20000000000 */
[----:B------:R1:W-:Y:S01]  /*6ba0*/  @UP2 UTMALDG.2D [UR16], [UR8] ;  /* 0x00000010080025b4 */ /* 0x0003e20008008000 */
[----:B------:R1:W-:Y:S02]  /*6bb0*/  @UP3 UTMALDG.2D [UR20], [UR8] ;  /* 0x00000014080035b4 */ /* 0x0003e40008008000 */
[----:B-1----:R-:W-:Y:S05]  /*6bc0*/  @!P0 BRA `(.L_x_100) ;  /* 0xfffffffc00848947 */ /* 0x002fea000383ffff */
.L_x_96:
[----:B------:R-:W-:Y:S01]  /*6bd0*/  UIADD3 UR12, UPT, UPT, UR11, UR12, URZ ;  /* 0x0000000c0b0c7290 */ /* 0x000fe2000fffe0ff */
[----:B------:R-:W-:Y:S11]  /*6be0*/  @P2 BRA `(.L_x_101) ;  /* 0xfffffff400cc2947 */ /* 0x000ff6000383ffff */
.L_x_95:
[----:B------:R-:W-:Y:S06]  /*6bf0*/  BAR.SYNC.DEFER_BLOCKING 0x1 ;  /* 0x0040000000007b1d */ /* 0x000fec0000010000 */
[----:B------:R-:W-:Y:S05]  /*6c00*/  BRA `(.L_x_1) ;  /* 0xffffff9400b07947 */ /* 0x000fea000383ffff */
.L_x_228:
[----:B------:R-:W-:Y:S01]  /*6c10*/  IABS R0, UR11 ;  /* 0x0000000b00007c13 */ /* 0x000fe20008000000 */
[----:B------:R-:W-:Y:S06]  /*6c20*/  BAR.SYNC.DEFER_BLOCKING 0x1 ;  /* 0x0040000000007b1d */ /* 0x000fec0000010000 */
[----:B------:R-:W1:Y:S01]  /*6c30*/  I2F.RP R2, R0 ;  /* 0x0000000000027306 */ /* 0x000e620000209400 */
[----:B------:R-:W-:Y:S02]  /*6c40*/  R2UR UR5, R79 ;  /* 0x000000004f0572ca */ /* 0x000fe400000e0000 */
[----:B------:R-:W-:-:S05]  /*6c50*/  IABS R6, UR11 ;  /* 0x0000000b00067c13 */ /* 0x000fca0008000000 */
[----:B------:R-:W-:-:S06]  /*6c60*/  IMAD.MOV R6, RZ, RZ, -R6 ;  /* 0x000000ffff067224 */ /* 0x000fcc00078e0a06 */
[----:B------:R-:W-:Y:S01]  /*6c70*/  USHF.R.S32.HI UR4, URZ, 0x1f, UR5 ;  /* 0x0000001fff047899 */ /* 0x000fe20008011405 */
[----:B-1----:R-:W1:Y:S03]  /*6c80*/  MUFU.RCP R2, R2 ;  /* 0x0000000200027308 */ /* 0x002e660000001000 */
[----:B------:R-:W-:Y:S01]  /*6c90*/  ULEA.HI UR4, UR4, UR5, URZ, 0x7 ;  /* 0x0000000504047291 */ /* 0x000fe2000f8f38ff */
[----:B------:R-:W2:Y:S03]  /*6ca0*/  S2UR UR5, SR_CTAID.X ;  /* 0x00000000000579c3 */ /* 0x000ea60000002500 */
[----:B------:R-:W-:-:S06]  /*6cb0*/  USHF.R.S32.HI UR4, URZ, 0x7, UR4 ;  /* 0x00000007ff047899 */ /* 0x000fcc0008011404 */
[----:B------:R-:W-:Y:S01]  /*6cc0*/  IMAD R7, R67, UR4, RZ ;  /* 0x0000000443077c24 */ /* 0x000fe2000f8e02ff */
[----:B-1----:R-:W-:-:S04]  /*6cd0*/  IADD3 R4, PT, PT, R2, 0xffffffe, RZ ;  /* 0x0ffffffe02047810 */ /* 0x002fc80007ffe0ff */
[----:B------:R-:W-:Y:S01]  /*6ce0*/  IABS R2, R7 ;  /* 0x0000000700027213 */ /* 0x000fe20000000000 */
[----:B------:R1:W3:Y:S01]  /*6cf0*/  F2I.FTZ.U32.TRUNC.NTZ R5, R4 ;  /* 0x0000000400057305 */ /* 0x0002e2000021f000 */
[----:B--2---:R-:W-:Y:S02]  /*6d00*/  IMAD.U32 R68, RZ, RZ, UR5 ;  /* 0x00000005ff447e24 */ /* 0x004fe4000f8e00ff */
[----:B-1----:R-:W-:Y:S02]  /*6d10*/  HFMA2 R4, -RZ, RZ, 0, 0 ;  /* 0x00000000ff047431 */ /* 0x002fe400000001ff */
[----:B---3--:R-:W-:-:S04]  /*6d20*/  IMAD.MOV R9, RZ, RZ, -R5 ;  /* 0x000000ffff097224 */ /* 0x008fc800078e0a05 */
[----:B------:R-:W-:-:S04]  /*6d30*/  IMAD R9, R9, R0, RZ ;  /* 0x0000000009097224 */ /* 0x000fc800078e02ff */
[----:B------:R-:W-:-:S04]  /*6d40*/  IMAD.HI.U32 R9, R5, R9, R4 ;  /* 0x0000000905097227 */ /* 0x000fc800078e0004 */
[----:B------:R-:W-:Y:S02]  /*6d50*/  IMAD.MOV.U32 R4, RZ, RZ, R6 ;  /* 0x000000ffff047224 */ /* 0x000fe400078e0006 */
[----:B------:R-:W-:-:S04]  /*6d60*/  IMAD.HI.U32 R9, R9, R2, RZ ;  /* 0x0000000209097227 */ /* 0x000fc800078e00ff */
[----:B------:R-:W-:-:S05]  /*6d70*/  IMAD R5, R9, R4, R2 ;  /* 0x0000000409057224 */ /* 0x000fca00078e0202 */
[----:B------:R-:W-:-:S13]  /*6d80*/  ISETP.GT.U32.AND P0, PT, R0, R5, PT ;  /* 0x000000050000720c */ /* 0x000fda0003f04070 */
[----:B------:R-:W-:Y:S01]  /*6d90*/  @!P0 IMAD.IADD R5, R5, 0x1, -R0 ;  /* 0x0000000105058824 */ /* 0x000fe200078e0a00 */
[----:B------:R-:W-:Y:S02]  /*6da0*/  @!P0 IADD3 R9, PT, PT, R9, 0x1, RZ ;  /* 0x0000000109098810 */ /* 0x000fe40007ffe0ff */
[----:B------:R-:W-:Y:S02]  /*6db0*/  ISETP.NE.AND P0, PT, RZ, UR11, PT ;  /* 0x0000000bff007c0c */ /* 0x000fe4000bf05270 */
[----:B------:R-:W-:Y:S02]  /*6dc0*/  ISETP.GE.U32.AND P1, PT, R5, R0, PT ;  /* 0x000000000500720c */ /* 0x000fe40003f26070 */
[----:B------:R-:W-:-:S04]  /*6dd0*/  LOP3.LUT R0, R7, UR11, RZ, 0x3c, !PT ;  /* 0x0000000b07007c12 */ /* 0x000fc8000f8e3cff */
[----:B------:R-:W-:-:S07]  /*6de0*/  ISETP.GE.AND P2, PT, R0, RZ, PT ;  /* 0x000000ff0000720c */ /* 0x000fce0003f46270 */
[----:B------:R-:W-:-:S04]  /*6df0*/  @P1 VIADD R9, R9, 0x1 ;  /* 0x0000000109091836 */ /* 0x000fc80000000000 */
[----:B------:R-:W-:-:S05]  /*6e00*/  IMAD.MOV.U32 R0, RZ, RZ, R9 ;  /* 0x000000ffff007224 */ /* 0x000fca00078e0009 */
[----:B------:R-:W-:Y:S02]  /*6e10*/  @!P2 IADD3 R0, PT, PT, -R0, RZ, RZ ;  /* 0x000000ff0000a210 */ /* 0x000fe40007ffe1ff */
[----:B------:R-:W-:-:S04]  /*6e20*/  @!P0 LOP3.LUT R0, RZ, UR11, RZ, 0x33, !PT ;  /* 0x0000000bff008c12 */ /* 0x000fc8000f8e33ff */
[----:B------:R-:W-:Y:S01]  /*6e30*/  IADD3 R5, PT, PT, R0, 0x1, RZ ;  /* 0x0000000100057810 */ /* 0x000fe20007ffe0ff */
[----:B------:R-:W-:-:S04]  /*6e40*/  IMAD.MOV R2, RZ, RZ, -R0 ;  /* 0x000000ffff027224 */ /* 0x000fc800078e0a00 */
[----:B------:R-:W-:-:S05]  /*6e50*/  IMAD R2, R2, UR11, R7 ;  /* 0x0000000b02027c24 */ /* 0x000fca000f8e0207 */
[----:B------:R-:W-:-:S13]  /*6e60*/  ISETP.LE.AND P0, PT, R2, UR5, PT ;  /* 0x0000000502007c0c */ /* 0x000fda000bf03270 */
[----:B------:R-:W-:-:S05]  /*6e70*/  @P0 IMAD.MOV R5, RZ, RZ, R0 ;  /* 0x000000ffff050224 */ /* 0x000fca00078e0200 */
[----:B------:R-:W-:-:S13]  /*6e80*/  ISETP.GE.AND P0, PT, R5, 0x1, PT ;  /* 0x000000010500780c */ /* 0x000fda0003f06270 */
[----:B------:R-:W-:Y:S05]  /*6e90*/  @!P0 BRA `(.L_x_102) ;  /* 0x0000000800ac8947 */ /* 0x000fea0003800000 */
[----:B------:R-:W1:Y:S01]  /*6ea0*/  S2UR UR4, SR_CgaCtaId ;  /* 0x00000000000479c3 */ /* 0x000e620000008800 */
[----:B------:R-:W-:Y:S02]  /*6eb0*/  UMOV UR70, 0x400 ;  /* 0x0000040000467882 */ /* 0x000fe40000000000 */
        /* <DEDUP_REMOVED lines=30> */
[----:B--2---:R-:W-:Y:S01]  /*70a0*/  R2UR UR9, R0 ;  /* 0x00000000000972ca */ /* 0x004fe200000e0000 */
[----:B------:R-:W-:-:S05]  /*70b0*/  VIADD R0, R69, 0xfffffe00 ;  /* 0xfffffe0045007836 */ /* 0x000fca0000000000 */
[----:B------:R-:W-:-:S09]  /*70c0*/  SHF.R.U32.HI R0, RZ, 0x5, R0 ;  /* 0x00000005ff007819 */ /* 0x000fd20000011600 */
.L_x_114:
[----:B------:R-:W-:Y:S01]  /*70d0*/  BAR.SYNC.DEFER_BLOCKING 0x3, 0x20 ;  /* 0x00c0800000007b1d */ /* 0x000fe20000010000 */
[----:B------:R-:W-:-:S06]  /*70e0*/  ULOP3.LUT UR6, UR4, 0x1, URZ, 0xc0, !UPT ;  /* 0x0000000104067892 */ /* 0x000fcc000f8ec0ff */
[----:B------:R-:W-:-:S05]  /*70f0*/  IADD3 R2, PT, PT, RZ, -UR6, RZ ;  /* 0x80000006ff027c10 */ /* 0x000fca000fffe0ff */
[----:B------:R-:W-:-:S04]  /*7100*/  IMAD.U32 R2, R2, -0x80000000, RZ ;  /* 0x8000000002027824 */ /* 0x000fc800078e00ff */
[----:B------:R-:W1:Y:S02]  /*7110*/  SYNCS.PHASECHK.TRANS64.TRYWAIT P0, [UR70+0x383c0], R2 ;  /* 0x0383c002ff0075a7 */ /* 0x000e640008001146 */
[----:B-1----:R-:W-:Y:S05]  /*7120*/  @!P0 BRA `(.L_x_103) ;  /* 0x0000005800848947 */ /* 0x002fea0003800000 */
.L_x_215:
[----:B------:R-:W1:Y:S01]  /*7130*/  SYNCS.PHASECHK.TRANS64.TRYWAIT P1, [UR70+0x383b0], R2 ;  /* 0x0383b002ff0075a7 */ /* 0x000e620008021146 */
[----:B------:R-:W-:Y:S01]  /*7140*/  UIADD3 UR4, UPT, UPT, UR4, 0x1, URZ ;  /* 0x0000000104047890 */ /* 0x000fe2000fffe0ff */
[----:B------:R-:W-:-:S05]  /*7150*/  PLOP3.LUT P2, PT, PT, PT, UP1, 0x40, 0x4 ;  /* 0x000000000004781c */ /* 0x000fca0003f4e818 */
[----:B------:R-:W-:Y:S01]  /*7160*/  ISETP.NE.AND P0, PT, R5, UR4, PT ;  /* 0x0000000405007c0c */ /* 0x000fe2000bf05270 */
[----:B-1----:R-:W-:-:S12]  /*7170*/  @!P1 BRA `(.L_x_104) ;  /* 0x00000058007c9947 */ /* 0x002fd80003800000 */
.L_x_216:
[----:B------:R-:W-:Y:S05]  /*7180*/  @P2 BRA `(.L_x_105) ;  /* 0x0000000400e42947 */ /* 0x000fea0003800000 */
[----:B------:R-:W-:Y:S01]  /*7190*/  USHF.L.U32 UR6, UR5, 0x1e, URZ ;  /* 0x0000001e05067899 */ /* 0x000fe200080006ff */
[----:B------:R-:W-:-:S05]  /*71a0*/  IMAD.MOV.U32 R7, RZ, RZ, RZ ;  /* 0x000000ffff077224 */ /* 0x000fca00078e00ff */
[----:B------:R-:W-:Y:S01]  /*71b0*/  MOV R8, UR6 ;  /* 0x0000000600087c02 */ /* 0x000fe20008000f00 */
[----:B------:R-:W-:-:S06]  /*71c0*/  UMOV UR6, URZ ;  /* 0x000000ff00067c82 */ /* 0x000fcc0008000000 */
.L_x_113:
[----:B------:R-:W-:Y:S01]  /*71d0*/  BAR.SYNC.DEFER_BLOCKING 0x3, 0x20 ;  /* 0x00c0800000007b1d */ /* 0x000fe20000010000 */
[----:B------:R-:W-:Y:S01]  /*71e0*/  ULOP3.LUT UR13, UR5, 0x1, URZ, 0xc0, !UPT ;  /* 0x00000001050d7892 */ /* 0x000fe2000f8ec0ff */
[----:B------:R-:W-:-:S03]  /*71f0*/  SHF.R.S32.HI R2, RZ, 0x1f, R8 ;  /* 0x0000001fff027819 */ /* 0x000fc60000011408 */
[----:B------:R-:W-:Y:S02]  /*7200*/  ULEA UR68, UR13, UR70, 0x3 ;  /* 0x000000460d447291 */ /* 0x000fe4000f8e18ff */
[----:B------:R-:W-:-:S07]  /*7210*/  IMAD.U32 R2, R2, -0x80000000, RZ ;  /* 0x8000000002027824 */ /* 0x000fce00078e00ff */
[----:B------:R-:W1:Y:S02]  /*7220*/  SYNCS.PHASECHK.TRANS64.TRYWAIT P1, [UR68+0x38310], R2 ;  /* 0x03831002ff0075a7 */ /* 0x000e640008021144 */
[----:B-1----:R-:W-:Y:S05]  /*7230*/  @!P1 BRA `(.L_x_106) ;  /* 0x0000005800589947 */ /* 0x002fea0003800000 */
.L_x_217:
[----:B------:R-:W-:Y:S01]  /*7240*/  ULOP3.LUT UR12, UR13, 0x1, URZ, 0x3c, !UPT ;  /* 0x000000010d0c7892 */ /* 0x000fe2000f8e3cff */
[----:B------:R-:W1:Y:S03]  /*7250*/  LDC R2, c[0x0][0x3e8] ;  /* 0x0000fa00ff027b82 */ /* 0x000e660000000800 */
[----:B------:R-:W-:-:S06]  /*7260*/  USHF.L.U32 UR12, UR12, 0x1f, URZ ;  /* 0x0000001f0c0c7899 */ /* 0x000fcc00080006ff */
[----:B------:R-:W-:-:S04]  /*7270*/  IMAD.U32 R4, RZ, RZ, UR12 ;  /* 0x0000000cff047e24 */ /* 0x000fc8000f8e00ff */
[----:B------:R-:W2:Y:S02]  /*7280*/  SYNCS.PHASECHK.TRANS64.TRYWAIT P1, [UR70+0x383f0], R4 ;  /* 0x0383f004ff0075a7 */ /* 0x000ea40008021146 */
[----:B-12---:R-:W-:Y:S05]  /*7290*/  @!P1 BRA `(.L_x_107) ;  /* 0x00000058004c9947 */ /* 0x006fea0003800000 */
.L_x_218:
        /* <DEDUP_REMOVED lines=9> */
[----:B------:R-:W-:Y:S02]  /*7330*/  UMOV UR74, 0x0 ;  /* 0x00000000004a7882 */ /* 0x000fe40000000000 */
[----:B------:R-:W-:Y:S01]  /*7340*/  UMOV UR13, URZ ;  /* 0x000000ff000d7c82 */ /* 0x000fe20008000000 */
[----:B------:R-:W-:Y:S01]  /*7350*/  USHF.R.U32.HI UR12, URZ, 0x4, UR12 ;  /* 0x00000004ff0c7899 */ /* 0x000fe2000801160c */
[----:B------:R-:W-:Y:S01]  /*7360*/  UMOV UR75, 0x4200490 ;  /* 0x04200490004b7882 */ /* 0x000fe20000000000 */
[----:B------:R-:W-:Y:S02]  /*7370*/  UMOV UR72, UR7 ;  /* 0x0000000700487c82 */ /* 0x000fe40008000000 */
[----:B------:R-:W-:Y:S02]  /*7380*/  USGXT.U32 UR22, UR12, 0xe ;  /* 0x0000000e0c16789a */ /* 0x000fe40008000000 */
[----:B------:R-:W-:-:S02]  /*7390*/  UIADD3 UR12, UPT, UPT, UR70, 0x383a0, URZ ;  /* 0x000383a0460c7890 */ /* 0x000fc4000fffe0ff */
[----:B------:R-:W-:Y:S02]  /*73a0*/  UIADD3 UR24, UP0, UPT, UR22, 0x4000002, URZ ;  /* 0x0400000216187890 */ /* 0x000fe4000ff1e0ff */
[----:B------:R-:W-:Y:S02]  /*73b0*/  ULOP3.LUT UR22, UR22, 0x4000000, URZ, 0xfc, !UPT ;  /* 0x0400000016167892 */ /* 0x000fe4000f8efcff */
[----:B------:R-:W-:Y:S02]  /*73c0*/  UIADD3.X UR25, UPT, UPT, UR13, 0x40000040, URZ, UP0, !UPT ;  /* 0x400000400d197890 */ /* 0x000fe400087fe4ff */
[----:B------:R-:W-:Y:S02]  /*73d0*/  UIADD3 UR14, UP3, UPT, UR24, 0x2, URZ ;  /* 0x00000002180e7890 */ /* 0x000fe4000ff7e0ff */
[----:B------:R-:W-:Y:S02]  /*73e0*/  UIADD3 UR20, UP4, UPT, UR24, 0x4, URZ ;  /* 0x0000000418147890 */ /* 0x000fe4000ff9e0ff */
[----:B------:R-:W-:Y:S01]  /*73f0*/  UIADD3 UR18, UP2, UPT, UR24, 0x3fe, URZ ;  /* 0x000003fe18127890 */ /* 0x000fe2000ff5e0ff */
[----:B------:R-:W-:Y:S01]  /*7400*/  UMOV UR69, UR12 ;  /* 0x0000000c00457c82 */ /* 0x000fe20008000000 */
[----:B------:R-:W-:-:S02]  /*7410*/  UIADD3 UR16, UP0, UPT, UR24, 0x400, URZ ;  /* 0x0000040018107890 */ /* 0x000fc4000ff1e0ff */
[----:B------:R-:W-:Y:S02]  /*7420*/  UIADD3.X UR15, UPT, UPT, UR25, URZ, URZ, UP3, !UPT ;  /* 0x000000ff190f7290 */ /* 0x000fe40009ffe4ff */
[----:B------:R-:W-:Y:S02]  /*7430*/  UIADD3 UR12, UP3, UPT, UR24, 0x402, URZ ;  /* 0x00000402180c7890 */ /* 0x000fe4000ff7e0ff */
[----:B------:R-:W-:Y:S02]  /*7440*/  UIADD3.X UR21, UPT, UPT, UR25, URZ, URZ, UP4, !UPT ;  /* 0x000000ff19157290 */ /* 0x000fe4000a7fe4ff */
[----:B------:R-:W-:Y:S02]  /*7450*/  UIADD3 UR64, UP4, UPT, UR24, 0x404, URZ ;  /* 0x0000040418407890 */ /* 0x000fe4000ff9e0ff */
[----:B------:R-:W-:Y:S02]  /*7460*/  UIADD3.X UR19, UPT, UPT, UR25, URZ, URZ, UP2, !UPT ;  /* 0x000000ff19137290 */ /* 0x000fe400097fe4ff */
[----:B------:R-:W-:-:S02]  /*7470*/  UIADD3.X UR17, UPT, UPT, UR25, URZ, URZ, UP0, !UPT ;  /* 0x000000ff19117290 */ /* 0x000fc400087fe4ff */
[----:B------:R-:W-:Y:S01]  /*7480*/  UIADD3.X UR13, UPT, UPT, UR25, URZ, URZ, UP3, !UPT ;  /* 0x000000ff190d7290 */ /* 0x000fe20009ffe4ff */
[----:B------:R-:W-:Y:S01]  /*7490*/  UMOV UR73, 0x40000040 ;  /* 0x4000004000497882 */ /* 0x000fe20000000000 */
[----:B------:R-:W-:Y:S01]  /*74a0*/  UMOV UR23, 0x40000040 ;  /* 0x4000004000177882 */ /* 0x000fe20000000000 */
[----:B------:R-:W-:Y:S01]  /*74b0*/  UIADD3.X UR65, UPT, UPT, UR25, URZ, URZ, UP4, !UPT ;  /* 0x000000ff19417290 */ /* 0x000fe2000a7fe4ff */
[----:B------:R1:W-:Y:S01]  /*74c0*/  UTCHMMA gdesc[UR72], gdesc[UR22], tmem[UR10], tmem[UR74], idesc[UR75], !UPT ;  /* 0x00ff4a16480075ea */ /* 0x0003e2000f80000a */
        /* <DEDUP_REMOVED lines=16> */
[----:B-1----:R-:W-:Y:S01]  /*75d0*/  UMOV UR72, 0x0 ;  /* 0x0000000000487882 */ /* 0x002fe20000000000 */
[----:B------:R-:W-:Y:S01]  /*75e0*/  UMOV UR73, 0x4200490 ;  /* 0x0420049000497882 */ /* 0x000fe20000000000 */
[----:B------:R2:W-:Y:S01]  /*75f0*/  UTCHMMA gdesc[UR36], gdesc[UR16], tmem[UR10], tmem[UR60], idesc[UR61], UPT ;  /* 0x00ff3c10240075ea */ /* 0x0005e2000b80000a */
[----:B------:R2:W-:Y:S01]  /*7600*/  UTCHMMA gdesc[UR38], gdesc[UR12], tmem[UR10], tmem[UR62], idesc[UR63], UPT ;  /* 0x00ff3e0c260075ea */ /* 0x0005e2000b80000a */
[----:B------:R2:W-:Y:S01]  /*7610*/  UTCHMMA gdesc[UR40], gdesc[UR64], tmem[UR10], tmem[UR72], idesc[UR73], UPT ;  /* 0x00ff4840280075ea */ /* 0x0005e2000b80000a */
[----:B------:R2:W-:Y:S01]  /*7620*/  UTCBAR [UR69], URZ ;  /* 0x000000ff450073e9 */ /* 0x0005e200080000ff */
[----:B------:R-:W1:Y:S02]  /*7630*/  SYNCS.PHASECHK.TRANS64.TRYWAIT P2, [UR70+0x38400], R4 ;  /* 0x03840004ff0075a7 */ /* 0x000e640008041146 */
[----:B-12---:R-:W-:Y:S05]  /*7640*/  @!P2 BRA `(.L_x_110) ;  /* 0x00000054006ca947 */ /* 0x006fea0003800000 */
.L_x_219:
[----:B------:R-:W-:Y:S01]  /*7650*/  ELECT P2, URZ, PT ;  /* 0x0000000000ff782f */ /* 0x000fe20003840000 */
[----:B------:R1:W-:Y:S06]  /*7660*/  MEMBAR.ALL.CTA ;  /* 0x0000000000007992 */ /* 0x0003ec0000008000 */
[----:B-1----:R-:W1:Y:S01]  /*7670*/  FENCE.VIEW.ASYNC.S ;  /* 0x00000000000073c6 */ /* 0x002e620000000000 */
[----:B------:R-:W-:Y:S01]  /*7680*/  UMOV UR62, UR8 ;  /* 0x00000008003e7c82 */ /* 0x000fe20008000000 */
[----:B------:R-:W-:Y:S01]  /*7690*/  UMOV UR63, 0x40000040 ;  /* 0x40000040003f7882 */ /* 0x000fe20000000000 */
[----:B------:R-:W-:Y:S01]  /*76a0*/  UMOV UR66, 0x0 ;  /* 0x0000000000427882 */ /* 0x000fe20000000000 */
[----:B------:R-:W-:Y:S01]  /*76b0*/  UMOV UR67, 0x4200490 ;  /* 0x0420049000437882 */ /* 0x000fe20000000000 */
[----:B------:R-:W-:Y:S01]  /*76c0*/  UMOV UR54, 0x0 ;  /* 0x0000000000367882 */ /* 0x000fe20000000000 */
[----:B------:R-:W-:Y:S01]  /*76d0*/  UMOV UR55, 0x4200490 ;  /* 0x0420049000377882 */ /* 0x000fe20000000000 */
[----:B-1----:R1:W-:Y:S01]  /*76e0*/  UTCHMMA gdesc[UR62], gdesc[UR22], tmem[UR9], tmem[UR66], idesc[UR67], !UPT ;  /* 0x00ff42163e0075ea */ /* 0x0023e2000f800009 */
[----:B------:R-:W-:Y:S01]  /*76f0*/  UMOV UR58, 0x0 ;  /* 0x00000000003a7882 */ /* 0x000fe20000000000 */
[----:B------:R-:W-:Y:S01]  /*7700*/  UMOV UR59, 0x4200490 ;  /* 0x04200490003b7882 */ /* 0x000fe20000000000 */
[----:B------:R-:W-:Y:S01]  /*7710*/  UMOV UR56, 0x0 ;  /* 0x0000000000387882 */ /* 0x000fe20000000000 */
[----:B------:R-:W-:Y:S01]  /*7720*/  UMOV UR57, 0x4200490 ;  /* 0x0420049000397882 */ /* 0x000fe20000000000 */
[----:B------:R-:W-:Y:S01]  /*7730*/  UTCHMMA gdesc[UR28], gdesc[UR24], tmem[UR9], tmem[UR54], idesc[UR55], UPT ;  /* 0x00ff36181c0075ea */ /* 0x000fe2000b800009 */
        /* <DEDUP_REMOVED lines=9> */
[----:B------:R3:W-:Y:S01]  /*77d0*/  UTCHMMA gdesc[UR48], gdesc[UR16], tmem[UR9], tmem[UR72], idesc[UR73], UPT ;  /* 0x00ff4810300075ea */ /* 0x0007e2000b800009 */
[----:B------:R3:W-:Y:S01]  /*77e0*/  UTCHMMA gdesc[UR50], gdesc[UR12], tmem[UR9], tmem[UR74], idesc[UR75], UPT ;  /* 0x00ff4a0c320075ea */ /* 0x0007e2000b800009 */
[----:B-1----:R-:W-:Y:S01]  /*77f0*/  UIADD3 UR22, UPT, UPT, UR70, 0x38390, URZ ;  /* 0x0003839046167890 */ /* 0x002fe2000fffe0ff */
[----:B--2---:R-:W-:Y:S01]  /*7800*/  UMOV UR14, 0x0 ;  /* 0x00000000000e7882 */ /* 0x004fe20000000000 */
[----:B------:R-:W-:Y:S01]  /*7810*/  UMOV UR15, 0x4200490 ;  /* 0x04200490000f7882 */ /* 0x000fe20000000000 */
[----:B------:R-:W-:Y:S01]  /*7820*/  UMOV UR23, URZ ;  /* 0x000000ff00177c82 */ /* 0x000fe20008000000 */
[----:B------:R3:W-:Y:S01]  /*7830*/  UTCHMMA gdesc[UR52], gdesc[UR64], tmem[UR9], tmem[UR14], idesc[UR15], UPT ;  /* 0x00ff0e40340075ea */ /* 0x0007e2000b800009 */
[----:B------:R-:W-:Y:S07]  /*7840*/  @!P2 BRA `(.L_x_111) ;  /* 0x00000000001ca947 */ /* 0x000fee0003800000 */
[----:B---3--:R-:W-:Y:S02]  /*7850*/  UMOV UR12, UR22 ;  /* 0x00000016000c7c82 */ /* 0x008fe40008000000 */
[----:B------:R1:W-:Y:S01]  /*7860*/  UTCBAR [UR12], URZ ;  /* 0x000000ff0c0073e9 */ /* 0x0003e200080000ff */
[----:B------:R-:W-:Y:S05]  /*7870*/  BRA `(.L_x_111) ;  /* 0x0000000000107947 */ /* 0x000fea0003800000 */
.L_x_109:
[----:B------:R-:W1:Y:S02]  /*7880*/  SYNCS.PHASECHK.TRANS64.TRYWAIT P2, [UR70+0x38400], R4 ;  /* 0x03840004ff0075a7 */ /* 0x000e640008041146 */
[----:B-1----:R-:W-:Y:S05]  /*7890*/  @!P2 BRA `(.L_x_112) ;  /* 0x0000005000e4a947 */ /* 0x002fea0003800000 */
.L_x_220:
[----:B------:R1:W-:Y:S06]  /*78a0*/  MEMBAR.ALL.CTA ;  /* 0x0000000000007992 */ /* 0x0003ec0000008000 */
[----:B-1----:R-:W2:Y:S02]  /*78b0*/  FENCE.VIEW.ASYNC.S ;  /* 0x00000000000073c6 */ /* 0x002ea40000000000 */
.L_x_111:
[----:B-1-3--:R-:W-:Y:S05]  /*78c0*/  BSYNC.RECONVERGENT B0 ;  /* 0x0000000000007941 */ /* 0x00afea0003800200 */
.L_x_108:
[----:B------:R-:W-:Y:S01]  /*78d0*/  IADD3 R7, P2, PT, RZ, R7, RZ ;  /* 0x00000007ff077210 */ /* 0x000fe20007f5e0ff */
[----:B--2---:R-:W-:Y:S01]  /*78e0*/  SYNCS.ARRIVE.TRANS64.A1T0 RZ, [UR68+0x38320], RZ ;  /* 0x038320ffffff79a7 */ /* 0x004fe20008100044 */
[----:B------:R-:W-:Y:S02]  /*78f0*/  UIADD3 UR5, UPT, UPT, UR5, 0x1, URZ ;  /* 0x0000000105057890 */ /* 0x000fe4000fffe0ff */
[----:B------:R-:W-:Y:S01]  /*7900*/  IADD3.X R8, PT, PT, R8, 0x40000000, RZ, P2, !PT ;  /* 0x4000000008087810 */ /* 0x000fe200017fe4ff */
[----:B------:R-:W-:Y:S09]  /*7910*/  @!P1 BRA `(.L_x_113) ;  /* 0xfffffff8002c9947 */ /* 0x000ff2000383ffff */
.L_x_105:
[----:B------:R-:W-:Y:S01]  /*7920*/  SYNCS.ARRIVE.TRANS64.A1T0 RZ, [UR70+0x383e0], RZ ;  /* 0x0383e0ffffff79a7 */ /* 0x000fe20008100046 */
[----:B------:R-:W-:Y:S01]  /*7930*/  SYNCS.ARRIVE.TRANS64.A1T0 RZ, [UR70+0x383d0], RZ ;  /* 0x0383d0ffffff79a7 */ /* 0x000fe20008100046 */
[----:B------:R-:W-:Y:S05]  /*7940*/  @P0 BRA `(.L_x_114) ;  /* 0xfffffff400e00947 */ /* 0x000fea000383ffff */
.L_x_102:
[----:B------:R-:W-:Y:S06]  /*7950*/  BAR.SYNC.DEFER_BLOCKING 0x1 ;  /* 0x0040000000007b1d */ /* 0x000fec0000010000 */
[----:B------:R-:W-:Y:S05]  /*7960*/  BRA `(.L_x_1) ;  /* 0xffffff8800587947 */ /* 0x000fea000383ffff */
.L_x_0:
[----:B------:R-:W-:-:S13]  /*7970*/  ISETP.GE.U32.AND P2, PT, R69, 0x20, PT ;  /* 0x000000204500780c */ /* 0x000fda0003f46070 */
[----:B------:R-:W-:Y:S05]  /*7980*/  @P2 BRA `(.L_x_115) ;  /* 0x0000000000ac2947 */ /* 0x000fea0003800000 */
[----:B------:R-:W-:Y:S01]  /*7990*/  NOP ;  /* 0x0000000000007918 */ /* 0x000fe20000000000 */
[----:B------:R-:W-:Y:S02]  /*79a0*/  UMOV UR4, 0x40 ;  /* 0x0000004000047882 */ /* 0x000fe40000000000 */
[----:B------:R-:W-:-:S09]  /*79b0*/  ULEA UR4, UR6, UR4, 0x18 ;  /* 0x0000000406047291 */ /* 0x000fd2000f8ec0ff */
[----:B------:R-:W1:Y:S02]  /*79c0*/  LDS.U8 R0, [UR4] ;  /* 0x00000004ff007984 */ /* 0x000e640008000000 */
[----:B-1----:R-:W-:-:S13]  /*79d0*/  ISETP.NE.AND P0, PT, R0, RZ, PT ;  /* 0x000000ff0000720c */ /* 0x002fda0003f05270 */
[----:B------:R-:W-:Y:S05]  /*79e0*/  @P0 BRA `(.L_x_116) ;  /* 0x00000000007c0947 */ /* 0x000fea0003800000 */
[----:B------:R-:W-:-:S13]  /*79f0*/  ELECT P0, URZ, PT ;  /* 0x0000000000ff782f */ /* 0x000fda0003800000 */
[----:B------:R-:W-:Y:S05]  /*7a00*/  @!P0 BRA `(.L_x_117) ;  /* 0x0000000000848947 */ /* 0x000fea0003800000 */
[----:B------:R-:W-:Y:S01]  /*7a10*/  UMOV UR4, 0x8 ;  /* 0x0000000800047882 */ /* 0x000fe20000000000 */
[----:B------:R-:W-:Y:S02]  /*7a20*/  HFMA2 R4, -RZ, RZ, 0, 5.9604644775390625e-08 ;  /* 0x00000001ff047431 */ /* 0x000fe400000001ff */
[----:B------:R-:W-:Y:S02]  /*7a30*/  IMAD.MOV.U32 R5, RZ, RZ, 0xff ;  /* 0x000000ffff057424 */ /* 0x000fe400078e00ff */
[----:B------:R-:W-:Y:S04]  /*7a40*/  DEPBAR.LE SB1, 0x36 ;  /* 0x00009d800000791a */ /* 0x000fe80000000000 */
[----:B------:R-:W1:Y:S02]  /*7a50*/  UTCATOMSWS.FIND_AND_SET.ALIGN UP0, UR4, UR4 ;  /* 0x00000004000475e3 */ /* 0x000e640008000800 */
[----:B-1----:R-:W-:-:S04]  /*7a60*/  PLOP3.LUT P0, PT, PT, PT, UP0, 0x80, 0x8 ;  /* 0x000000000008781c */ /* 0x002fc80003f0f008 */
[----:B------:R-:W-:-:S04]  /*7a70*/  SEL R0, RZ, 0xffffffff, !P0 ;  /* 0xffffffffff007807 */ /* 0x000fc80004000000 */
[----:B------:R-:W-:Y:S01]  /*7a80*/  ISETP.NE.AND P0, PT, R0, RZ, PT ;  /* 0x000000ff0000720c */ /* 0x000fe20003f05270 */
[----:B------:R-:W-:-:S12]  /*7a90*/  IMAD.U32 R0, RZ, RZ, UR4 ;  /* 0x00000004ff007e24 */ /* 0x000fd8000f8e00ff */
[----:B------:R-:W-:Y:S05]  /*7aa0*/  @P0 BRA `(.L_x_118) ;  /* 0x0000000000240947 */ /* 0x000fea0003800000 */
.L_x_119:
[----:B------:R-:W-:Y:S05]  /*7ab0*/  NANOSLEEP 0x64 ;  /* 0x000000640000795d */ /* 0x000fea0003800000 */
[----:B------:R-:W-:-:S05]  /*7ac0*/  UMOV UR4, 0x8 ;  /* 0x0000000800047882 */ /* 0x000fca0000000000 */
[----:B------:R-:W-:Y:S04]  /*7ad0*/  DEPBAR.LE SB1, 0x36 ;  /* 0x00009d800000791a */ /* 0x000fe80000000000 */
[----:B------:R-:W1:Y:S02]  /*7ae0*/  UTCATOMSWS.FIND_AND_SET.ALIGN UP0, UR4, UR4 ;  /* 0x00000004000475e3 */ /* 0x000e640008000800 */
[----:B-1----:R-:W-:-:S04]  /*7af0*/  PLOP3.LUT P0, PT, PT, PT, UP0, 0x80, 0x8 ;  /* 0x000000000008781c */ /* 0x002fc80003f0f008 */
[----:B------:R-:W-:-:S04]  /*7b00*/  SEL R0, RZ, 0xffffffff, !P0 ;  /* 0xffffffffff007807 */ /* 0x000fc80004000000 */
[----:B------:R-:W-:Y:S02]  /*7b10*/  ISETP.NE.AND P0, PT, R0, RZ, PT ;  /* 0x000000ff0000720c */ /* 0x000fe40003f05270 */
[----:B------:R-:W-:-:S11]  /*7b20*/  MOV R0, UR4 ;  /* 0x0000000400007c02 */ /* 0x000fd60008000f00 */
[----:B------:R-:W-:Y:S05]  /*7b30*/  @!P0 BRA `(.L_x_119) ;  /* 0xfffffffc00dc8947 */ /* 0x000fea000383ffff */
.L_x_118:
[C---:B------:R-:W-:Y:S01]  /*7b40*/  VIADD R3, R0.reuse, 0x10 ;  /* 0x0000001000037836 */ /* 0x040fe20000000000 */
[----:B------:R-:W-:Y:S01]  /*7b50*/  UMOV UR4, 0x50 ;  /* 0x0000005000047882 */ /* 0x000fe20000000000 */
[----:B------:R-:W-:Y:S01]  /*7b60*/  SHF.L.U32 R2, R5, R0, RZ ;  /* 0x0000000005027219 */ /* 0x000fe200000006ff */
[----:B------:R-:W-:Y:S01]  /*7b70*/  ULEA UR4, UR6, UR4, 0x18 ;  /* 0x0000000406047291 */ /* 0x000fe2000f8ec0ff */
[----:B------:R-:W-:Y:S01]  /*7b80*/  IMAD.SHL.U32 R0, R0, 0x20, RZ ;  /* 0x0000002000007824 */ /* 0x000fe200078e00ff */
[----:B------:R-:W-:-:S04]  /*7b90*/  SHF.L.U32 R3, R4, R3, RZ ;  /* 0x0000000304037219 */ /* 0x000fc800000006ff */
[----:B------:R-:W-:-:S05]  /*7ba0*/  LOP3.LUT R2, R3, R2, RZ, 0xfc, !PT ;  /* 0x0000000203027212 */ /* 0x000fca00078efcff */
[----:B------:R1:W-:Y:S04]  /*7bb0*/  ATOMS.OR RZ, [UR4], R2 ;  /* 0x00000002ffff798c */ /* 0x0003e8000b000004 */
[----:B------:R1:W-:Y:S01]  /*7bc0*/  STS [UR70], R0 ;  /* 0x00000000ff007988 */ /* 0x0003e20008000846 */
[----:B------:R-:W-:Y:S05]  /*7bd0*/  BRA `(.L_x_117) ;  /* 0x0000000000107947 */ /* 0x000fea0003800000 */
.L_x_116:
[----:B------:R-:W-:Y:S02]  /*7be0*/  MOV R0, 0xffffffff ;  /* 0xffffffff00007802 */ /* 0x000fe40000000f00 */
[----:B------:R-:W-:-:S03]  /*7bf0*/  MOV R2, 0x7c20 ;  /* 0x00007c2000027802 */ /* 0x000fc60000000f00 */
[----:B------:R1:W-:Y:S04]  /*7c00*/  STS [UR70], R0 ;  /* 0x00000000ff007988 */ /* 0x0003e80008000846 */
[----:B-1----:R-:W-:Y:S05]  /*7c10*/  CALL.REL.NOINC `($__internal_1_$__cuda_sm10x_tcgen05_guardrail_trap_phase_invalid_during_alloc) ;  /* 0x00000050004c7944 */ /* 0x002fea0003c00000 */
.L_x_117:
[----:B------:R-:W-:Y:S05]  /*7c20*/  WARPSYNC.ALL ;  /* 0x0000000000007948 */ /* 0x000fea0003800000 */
[----:B------:R-:W-:Y:S01]  /*7c30*/  NOP ;  /* 0x0000000000007918 */ /* 0x000fe20000000000 */
.L_x_115:
[----:B------:R-:W2:Y:S08]  /*7c40*/  S2UR UR4, SR_CgaCtaId ;  /* 0x00000000000479c3 */ /* 0x000eb00000008800 */
[----:B------:R-:W-:Y:S01]  /*7c50*/  BAR.SYNC.DEFER_BLOCKING 0x0, 0x100 ;  /* 0x0004000000007b1d */ /* 0x000fe20000010000 */
[----:B------:R-:W-:-:S05]  /*7c60*/  ISETP.NE.AND P3, PT, R69, RZ, PT ;  /* 0x000000ff4500720c */ /* 0x000fca0003f65270 */
[----:B------:R-:W-:Y:S02]  /*7c70*/  UMOV UR5, 0x400 ;  /* 0x0000040000057882 */ /* 0x000fe40000000000 */
[----:B--2---:R-:W-:-:S09]  /*7c80*/  ULEA UR5, UR4, UR5, 0x18 ;  /* 0x0000000504057291 */ /* 0x004fd2000f8ec0ff */
[----:B-1----:R-:W1:Y:S02]  /*7c90*/  LDS R0, [UR5] ;  /* 0x00000005ff007984 */ /* 0x002e640008000800 */
[----:B-1----:R-:W-:Y:S01]  /*7ca0*/  R2UR UR32, R0 ;  /* 0x00000000002072ca */ /* 0x002fe200000e0000 */
[----:B------:R-:W-:Y:S06]  /*7cb0*/  BAR.SYNC.DEFER_BLOCKING 0x0, 0x100 ;  /* 0x0004000000007b1d */ /* 0x000fec0000010000 */
[----:B------:R-:W-:Y:S08]  /*7cc0*/  @P2 BRA `(.L_x_120) ;  /* 0x0000000000182947 */ /* 0x000ff00003800000 */
[----:B------:R-:W-:Y:S01]  /*7cd0*/  ELECT P0, URZ, PT ;  /* 0x0000000000ff782f */ /* 0x000fe20003800000 */
[----:B------:R-:W-:Y:S01]  /*7ce0*/  IMAD.MOV.U32 R0, RZ, RZ, 0x1 ;  /* 0x00000001ff007424 */ /* 0x000fe200078e00ff */
[----:B------:R-:W-:Y:S01]  /*7cf0*/  UMOV UR6, 0x40 ;  /* 0x0000004000067882 */ /* 0x000fe20000000000 */
[----:B------:R-:W-:Y:S01]  /*7d00*/  UVIRTCOUNT.DEALLOC.SMPOOL 0x80 ;  /* 0x000000800000784c */ /* 0x000fe20000000000 */
[----:B------:R-:W-:-:S09]  /*7d10*/  ULEA UR6, UR4, UR6, 0x18 ;  /* 0x0000000604067291 */ /* 0x000fd2000f8ec0ff */
[----:B------:R1:W-:Y:S03]  /*7d20*/  @P0 STS.U8 [UR6], R0 ;  /* 0x00000000ff000988 */ /* 0x0003e60008000006 */
.L_x_120:
[----:B------:R-:W-:Y:S04]  /*7d30*/  BSSY.RECONVERGENT B0, `(.L_x_121) ;  /* 0x000000d000007945 */ /* 0x000fe80003800200 */
[----:B------:R-:W-:Y:S05]  /*7d40*/  @P3 BRA `(.L_x_122) ;  /* 0x00000000002c3947 */ /* 0x000fea0003800000 */
[----:B------:R-:W-:Y:S02]  /*7d50*/  UMOV UR6, 0x1 ;  /* 0x0000000100067882 */ /* 0x000fe40000000000 */
[----:B------:R-:W-:-:S04]  /*7d60*/  UIADD3 UR8, UPT, UPT, -UR6, 0x100000, URZ ;  /* 0x0010000006087890 */ /* 0x000fc8000fffe1ff */
[----:B------:R-:W-:Y:S02]  /*7d70*/  USHF.L.U32 UR9, UR8, 0xb, URZ ;  /* 0x0000000b08097899 */ /* 0x000fe400080006ff */
[----:B------:R-:W-:Y:S02]  /*7d80*/  USHF.L.U32 UR8, UR8, 0x1, URZ ;  /* 0x0000000108087899 */ /* 0x000fe400080006ff */
[----:B------:R-:W-:-:S04]  /*7d90*/  UIADD3 UR6, UPT, UPT, -UR6, 0x100000, URZ ;  /* 0x0010000006067890 */ /* 0x000fc8000fffe1ff */
[----:B------:R-:W-:Y:S02]  /*7da0*/  USHF.L.U32 UR7, UR6, 0xb, URZ ;  /* 0x0000000b06077899 */ /* 0x000fe400080006ff */
[----:B------:R-:W-:Y:S01]  /*7db0*/  USHF.L.U32 UR6, UR6, 0x1, URZ ;  /* 0x0000000106067899 */ /* 0x000fe200080006ff */
[----:B------:R-:W2:Y:S03]  /*7dc0*/  FENCE.VIEW.ASYNC.S ;  /* 0x00000000000073c6 */ /* 0x000ea60000000000 */
[----:B--2---:R2:W3:Y:S08]  /*7dd0*/  SYNCS.EXCH.64 URZ, [UR5+0x38350], UR8 ;  /* 0x0383500805ff75b2 */ /* 0x0044f00008000100 */
[----:B------:R2:W4:Y:S01]  /*7de0*/  SYNCS.EXCH.64 URZ, [UR5+0x38360], UR6 ;  /* 0x0383600605ff75b2 */ /* 0x0005220008000100 */
[----:B------:R-:W-:Y:S01]  /*7df0*/  NOP ;  /* 0x0000000000007918 */ /* 0x000fe20000000000 */
.L_x_122:
[----:B--2---:R-:W-:Y:S05]  /*7e00*/  BSYNC.RECONVERGENT B0 ;  /* 0x0000000000007941 */ /* 0x004fea0003800200 */
.L_x_121:
[----:B------:R-:W-:Y:S04]  /*7e10*/  BSSY.RECONVERGENT B0, `(.L_x_123) ;  /* 0x0000019000007945 */ /* 0x000fe80003800200 */
[----:B------:R-:W-:Y:S05]  /*7e20*/  @P3 BRA `(.L_x_124) ;  /* 0x0000000000383947 */ /* 0x000fea0003800000 */
[----:B------:R-:W-:Y:S02]  /*7e30*/  UMOV UR6, 0x1 ;  /* 0x0000000100067882 */ /* 0x000fe40000000000 */
[----:B------:R-:W-:-:S04]  /*7e40*/  UIADD3 UR6, UPT, UPT, -UR6, 0x100000, URZ ;  /* 0x0010000006067890 */ /* 0x000fc8000fffe1ff */
[----:B------:R-:W-:Y:S02]  /*7e50*/  USHF.L.U32 UR7, UR6, 0xb, URZ ;  /* 0x0000000b06077899 */ /* 0x000fe400080006ff */
[----:B------:R-:W-:Y:S01]  /*7e60*/  USHF.L.U32 UR6, UR6, 0x1, URZ ;  /* 0x0000000106067899 */ /* 0x000fe200080006ff */
[----:B------:R-:W2:Y:S11]  /*7e70*/  FENCE.VIEW.ASYNC.S ;  /* 0x00000000000073c6 */ /* 0x000eb60000000000 */
[----:B--2---:R2:W1:Y:S01]  /*7e80*/  SYNCS.EXCH.64 URZ, [UR5+0x38370], UR6 ;  /* 0x0383700605ff75b2 */ /* 0x0044620008000100 */
[----:B------:R-:W-:Y:S05]  /*7e90*/  @P3 BRA `(.L_x_125) ;  /* 0x0000000000403947 */ /* 0x000fea0003800000 */
[----:B--2---:R-:W-:Y:S02]  /*7ea0*/  UMOV UR6, 0x1 ;  /* 0x0000000100067882 */ /* 0x004fe40000000000 */
[----:B------:R-:W-:-:S04]  /*7eb0*/  UIADD3 UR6, UPT, UPT, -UR6, 0x100000, URZ ;  /* 0x0010000006067890 */ /* 0x000fc8000fffe1ff */
[----:B------:R-:W-:Y:S02]  /*7ec0*/  USHF.L.U32 UR7, UR6, 0xb, URZ ;  /* 0x0000000b06077899 */ /* 0x000fe400080006ff */
[----:B------:R-:W-:Y:S01]  /*7ed0*/  USHF.L.U32 UR6, UR6, 0x1, URZ ;  /* 0x0000000106067899 */ /* 0x000fe200080006ff */
[----:B------:R-:W2:Y:S11]  /*7ee0*/  FENCE.VIEW.ASYNC.S ;  /* 0x00000000000073c6 */ /* 0x000eb60000000000 */
[----:B--2---:R2:W4:Y:S01]  /*7ef0*/  SYNCS.EXCH.64 URZ, [UR5+0x38380], UR6 ;  /* 0x0383800605ff75b2 */ /* 0x0045220008000100 */
[----:B------:R-:W-:Y:S01]  /*7f00*/  NOP ;  /* 0x0000000000007918 */ /* 0x000fe20000000000 */
.L_x_124:
[----:B------:R-:W-:Y:S01]  /*7f10*/  VOTEU.ALL UP0, P3 ;  /* 0x0000000000ff7886 */ /* 0x000fe20001800000 */
[----:B--2---:R-:W-:-:S04]  /*7f20*/  UMOV UR6, 0x1 ;  /* 0x0000000100067882 */ /* 0x004fc80000000000 */
[----:B------:R-:W-:-:S04]  /*7f30*/  @!UP0 UIADD3 UR6, UPT, UPT, -UR6, 0x100000, URZ ;  /* 0x0010000006068890 */ /* 0x000fc8000fffe1ff */
[----:B------:R-:W-:Y:S02]  /*7f40*/  @!UP0 USHF.L.U32 UR7, UR6, 0xb, URZ ;  /* 0x0000000b06078899 */ /* 0x000fe400080006ff */
[----:B------:R-:W-:Y:S01]  /*7f50*/  @!UP0 USHF.L.U32 UR6, UR6, 0x1, URZ ;  /* 0x0000000106068899 */ /* 0x000fe200080006ff */
[----:B------:R-:W-:Y:S01]  /*7f60*/  VOTEU.ALL UP0, P3 ;  /* 0x0000000000ff7886 */ /* 0x000fe20001800000 */
[----:B------:R-:W2:Y:S10]  /*7f70*/  FENCE.VIEW.ASYNC.S ;  /* 0x00000000000073c6 */ /* 0x000eb40000000000 */
[----:B--2---:R2:W4:Y:S01]  /*7f80*/  @!UP0 SYNCS.EXCH.64 URZ, [UR5+0x38300], UR6 ;  /* 0x0383000605ff85b2 */ /* 0x0045220008000100 */
[----:B------:R-:W-:Y:S01]  /*7f90*/  NOP ;  /* 0x0000000000007918 */ /* 0x000fe20000000000 */
.L_x_125:
[----:B--2---:R-:W-:Y:S05]  /*7fa0*/  BSYNC.RECONVERGENT B0 ;  /* 0x0000000000007941 */ /* 0x004fea0003800200 */
.L_x_123:
[----:B-1-34-:R-:W-:Y:S06]  /*7fb0*/  BAR.SYNC.DEFER_BLOCKING 0x0, 0x100 ;  /* 0x0004000000007b1d */ /* 0x01afec0000010000 */
        /* <DEDUP_REMOVED lines=9> */
[----:B------:R-:W1:Y:S03]  /*8050*/  FENCE.VIEW.ASYNC.S ;  /* 0x00000000000073c6 */ /* 0x000e660000000000 */
[----:B-1----:R1:W2:Y:S08]  /*8060*/  SYNCS.EXCH.64 URZ, [UR5+0x38308], UR8 ;  /* 0x0383080805ff75b2 */ /* 0x0022b00008000100 */
[----:B------:R1:W3:Y:S01]  /*8070*/  SYNCS.EXCH.64 URZ, [UR5+0x38390], UR6 ;  /* 0x0383900605ff75b2 */ /* 0x0002e20008000100 */
[----:B------:R-:W-:Y:S01]  /*8080*/  NOP ;  /* 0x0000000000007918 */ /* 0x000fe20000000000 */
.L_x_127:
[----:B-1----:R-:W-:Y:S05]  /*8090*/  BSYNC.RECONVERGENT B0 ;  /* 0x0000000000007941 */ /* 0x002fea0003800200 */
.L_x_126:
[----:B------:R-:W-:Y:S04]  /*80a0*/  BSSY.RECONVERGENT B0, `(.L_x_128) ;  /* 0x000000b000007945 */ /* 0x000fe80003800200 */
[----:B------:R-:W-:Y:S05]  /*80b0*/  @P3 BRA `(.L_x_129) ;  /* 0x0000000000243947 */ /* 0x000fea0003800000 */
[----:B------:R-:W-:Y:S01]  /*80c0*/  UMOV UR6, 0x1 ;  /* 0x0000000100067882 */ /* 0x000fe20000000000 */
[----:B------:R-:W-:Y:S01]  /*80d0*/  VOTEU.ALL UP0, P3 ;  /* 0x0000000000ff7886 */ /* 0x000fe20001800000 */
[----:B------:R-:W-:-:S04]  /*80e0*/  UIADD3 UR6, UPT, UPT, -UR6, 0x100000, URZ ;  /* 0x0010000006067890 */ /* 0x000fc8000fffe1ff */
[----:B------:R-:W-:Y:S02]  /*80f0*/  USHF.L.U32 UR7, UR6, 0xb, URZ ;  /* 0x0000000b06077899 */ /* 0x000fe400080006ff */
[----:B------:R-:W-:Y:S01]  /*8100*/  USHF.L.U32 UR6, UR6, 0x1, URZ ;  /* 0x0000000106067899 */ /* 0x000fe200080006ff */
[----:B------:R-:W1:Y:S11]  /*8110*/  FENCE.VIEW.ASYNC.S ;  /* 0x00000000000073c6 */ /* 0x000e760000000000 */
[----:B-1----:R1:W4:Y:S01]  /*8120*/  SYNCS.EXCH.64 URZ, [UR5+0x383a0], UR6 ;  /* 0x0383a00605ff75b2 */ /* 0x0023220008000100 */
[----:B------:R1:W3:Y:S01]  /*8130*/  @!UP0 SYNCS.EXCH.64 URZ, [UR5+0x38310], UR6 ;  /* 0x0383100605ff85b2 */ /* 0x0002e20008000100 */
[----:B------:R-:W-:Y:S01]  /*8140*/  NOP ;  /* 0x0000000000007918 */ /* 0x000fe20000000000 */
.L_x_129:
[----:B-1----:R-:W-:Y:S05]  /*8150*/  BSYNC.RECONVERGENT B0 ;  /* 0x0000000000007941 */ /* 0x002fea0003800200 */
.L_x_128:
[----:B--234-:R-:W-:Y:S06]  /*8160*/  BAR.SYNC.DEFER_BLOCKING 0x0, 0x100 ;  /* 0x0004000000007b1d */ /* 0x01cfec0000010000 */
        /* <DEDUP_REMOVED lines=13> */
.L_x_131:
[----:B-1----:R-:W-:Y:S05]  /*8240*/  BSYNC.RECONVERGENT B0 ;  /* 0x0000000000007941 */ /* 0x002fea0003800200 */
.L_x_130:
[----:B------:R-:W-:Y:S04]  /*8250*/  BSSY.RECONVERGENT B0, `(.L_x_132) ;  /* 0x0000019000007945 */ /* 0x000fe80003800200 */
[----:B------:R-:W-:Y:S05]  /*8260*/  @P3 BRA `(.L_x_133) ;  /* 0x0000000000383947 */ /* 0x000fea0003800000 */
[----:B------:R-:W-:Y:S02]  /*8270*/  UMOV UR6, 0x1 ;  /* 0x0000000100067882 */ /* 0x000fe40000000000 */
[----:B------:R-:W-:-:S04]  /*8280*/  UIADD3 UR6, UPT, UPT, -UR6, 0x100000, URZ ;  /* 0x0010000006067890 */ /* 0x000fc8000fffe1ff */
[----:B------:R-:W-:Y:S02]  /*8290*/  USHF.L.U32 UR7, UR6, 0xb, URZ ;  /* 0x0000000b06077899 */ /* 0x000fe400080006ff */
[----:B------:R-:W-:Y:S01]  /*82a0*/  USHF.L.U32 UR6, UR6, 0x1, URZ ;  /* 0x0000000106067899 */ /* 0x000fe200080006ff */
[----:B------:R-:W1:Y:S11]  /*82b0*/  FENCE.VIEW.ASYNC.S ;  /* 0x00000000000073c6 */ /* 0x000e760000000000 */
[----:B-1----:R1:W4:Y:S01]  /*82c0*/  SYNCS.EXCH.64 URZ, [UR5+0x383c0], UR6 ;  /* 0x0383c00605ff75b2 */ /* 0x0023220008000100 */
[----:B------:R-:W-:Y:S05]  /*82d0*/  @P3 BRA `(.L_x_134) ;  /* 0x0000000000403947 */ /* 0x000fea0003800000 */
[----:B-1----:R-:W-:Y:S02]  /*82e0*/  UMOV UR6, 0x1 ;  /* 0x0000000100067882 */ /* 0x002fe40000000000 */
[----:B------:R-:W-:-:S04]  /*82f0*/  UIADD3 UR6, UPT, UPT, -UR6, 0x100000, URZ ;  /* 0x0010000006067890 */ /* 0x000fc8000fffe1ff */
[----:B------:R-:W-:Y:S02]  /*8300*/  USHF.L.U32 UR7, UR6, 0xb, URZ ;  /* 0x0000000b06077899 */ /* 0x000fe400080006ff */
[----:B------:R-:W-:Y:S01]  /*8310*/  USHF.L.U32 UR6, UR6, 0x1, URZ ;  /* 0x0000000106067899 */ /* 0x000fe200080006ff */
[----:B------:R-:W1:Y:S11]  /*8320*/  FENCE.VIEW.ASYNC.S ;  /* 0x00000000000073c6 */ /* 0x000e760000000000 */
[----:B-1----:R1:W4:Y:S01]  /*8330*/  SYNCS.EXCH.64 URZ, [UR5], UR6 ;  /* 0x0000000605ff75b2 */ /* 0x0023220008000100 */
[----:B------:R-:W-:Y:S01]  /*8340*/  NOP ;  /* 0x0000000000007918 */ /* 0x000fe20000000000 */
.L_x_133:
[----:B------:R-:W-:Y:S01]  /*8350*/  VOTEU.ALL UP0, P3 ;  /* 0x0000000000ff7886 */ /* 0x000fe20001800000 */
[----:B-1----:R-:W-:-:S04]  /*8360*/  UMOV UR6, 0x20 ;  /* 0x0000002000067882 */ /* 0x002fc80000000000 */
[----:B------:R-:W-:-:S04]  /*8370*/  @!UP0 UIADD3 UR6, UPT, UPT, -UR6, 0x100000, URZ ;  /* 0x0010000006068890 */ /* 0x000fc8000fffe1ff */
[----:B------:R-:W-:Y:S02]  /*8380*/  @!UP0 USHF.L.U32 UR7, UR6, 0xb, URZ ;  /* 0x0000000b06078899 */ /* 0x000fe400080006ff */
[----:B------:R-:W-:Y:S01]  /*8390*/  @!UP0 USHF.L.U32 UR6, UR6, 0x1, URZ ;  /* 0x0000000106068899 */ /* 0x000fe200080006ff */
[----:B------:R-:W-:Y:S01]  /*83a0*/  VOTEU.ALL UP0, P3 ;  /* 0x0000000000ff7886 */ /* 0x000fe20001800000 */
[----:B------:R-:W1:Y:S10]  /*83b0*/  FENCE.VIEW.ASYNC.S ;  /* 0x00000000000073c6 */ /* 0x000e740000000000 */
[----:B-1----:R1:W4:Y:S01]  /*83c0*/  @!UP0 SYNCS.EXCH.64 URZ, [UR5+0x383d0], UR6 ;  /* 0x0383d00605ff85b2 */ /* 0x0023220008000100 */
[----:B------:R-:W-:Y:S01]  /*83d0*/  NOP ;  /* 0x0000000000007918 */ /* 0x000fe20000000000 */
.L_x_134:
[----:B-1----:R-:W-:Y:S05]  /*83e0*/  BSYNC.RECONVERGENT B0 ;  /* 0x0000000000007941 */ /* 0x002fea0003800200 */
.L_x_132:
[----:B------:R-:W-:Y:S01]  /*83f0*/  IABS R0, UR11 ;  /* 0x0000000b00007c13 */ /* 0x000fe20008000000 */
[----:B--234-:R-:W-:Y:S06]  /*8400*/  BAR.SYNC.DEFER_BLOCKING 0x0, 0x100 ;  /* 0x0004000000007b1d */ /* 0x01cfec0000010000 */
[----:B------:R-:W1:Y:S01]  /*8410*/  I2F.RP R4, R0 ;  /* 0x0000000000047306 */ /* 0x000e620000209400 */
[----:B------:R-:W-:Y:S07]  /*8420*/  BSSY.RECONVERGENT B0, `(.L_x_135) ;  /* 0x0000011000007945 */ /* 0x000fee0003800200 */
[----:B-1----:R-:W1:Y:S02]  /*8430*/  MUFU.RCP R4, R4 ;  /* 0x0000000400047308 */ /* 0x002e640000001000 */
[----:B-1----:R-:W-:-:S06]  /*8440*/  VIADD R2, R4, 0xffffffe ;  /* 0x0ffffffe04027836 */ /* 0x002fcc0000000000 */
[----:B------:R1:W2:Y:S01]  /*8450*/  F2I.FTZ.U32.TRUNC.NTZ R3, R2 ;  /* 0x0000000200037305 */ /* 0x0002a2000021f000 */
[----:B------:R-:W-:Y:S05]  /*8460*/  @P3 BRA `(.L_x_136) ;  /* 0x0000000000303947 */ /* 0x000fea0003800000 */
[----:B------:R-:W-:Y:S01]  /*8470*/  UMOV UR6, 0x1 ;  /* 0x0000000100067882 */ /* 0x000fe20000000000 */
[----:B------:R-:W-:Y:S01]  /*8480*/  UMOV UR8, 0x20 ;  /* 0x0000002000087882 */ /* 0x000fe20000000000 */
[----:B------:R-:W-:-:S04]  /*8490*/  UIADD3 UR6, UPT, UPT, -UR6, 0x100000, URZ ;  /* 0x0010000006067890 */ /* 0x000fc8000fffe1ff */
[----:B------:R-:W-:Y:S02]  /*84a0*/  USHF.L.U32 UR7, UR6, 0xb, URZ ;  /* 0x0000000b06077899 */ /* 0x000fe400080006ff */
[----:B------:R-:W-:Y:S02]  /*84b0*/  USHF.L.U32 UR6, UR6, 0x1, URZ ;  /* 0x0000000106067899 */ /* 0x000fe400080006ff */
[----:B------:R-:W-:-:S04]  /*84c0*/  UIADD3 UR8, UPT, UPT, -UR8, 0x100000, URZ ;  /* 0x0010000008087890 */ /* 0x000fc8000fffe1ff */
[----:B------:R-:W-:Y:S02]  /*84d0*/  USHF.L.U32 UR9, UR8, 0xb, URZ ;  /* 0x0000000b08097899 */ /* 0x000fe400080006ff */
[----:B------:R-:W-:Y:S01]  /*84e0*/  USHF.L.U32 UR8, UR8, 0x1, URZ ;  /* 0x0000000108087899 */ /* 0x000fe200080006ff */
[----:B------:R-:W3:Y:S03]  /*84f0*/  FENCE.VIEW.ASYNC.S ;  /* 0x00000000000073c6 */ /* 0x000ee60000000000 */
[----:B---3--:R3:W4:Y:S08]  /*8500*/  SYNCS.EXCH.64 URZ, [UR5], UR6 ;  /* 0x0000000605ff75b2 */ /* 0x0087300008000100 */
[----:B------:R3:W1:Y:S01]  /*8510*/  SYNCS.EXCH.64 URZ, [UR5+0x383e0], UR8 ;  /* 0x0383e00805ff75b2 */ /* 0x0006620008000100 */
[----:B------:R-:W-:Y:S01]  /*8520*/  NOP ;  /* 0x0000000000007918 */ /* 0x000fe20000000000 */
.L_x_136:
[----:B---3--:R-:W-:Y:S05]  /*8530*/  BSYNC.RECONVERGENT B0 ;  /* 0x0000000000007941 */ /* 0x008fea0003800200 */
.L_x_135:
[----:B-1--4-:R-:W-:Y:S06]  /*8540*/  BAR.SYNC.DEFER_BLOCKING 0x0, 0x100 ;  /* 0x0004000000007b1d */ /* 0x012fec0000010000 */
[----:B------:R-:W-:Y:S04]  /*8550*/  BSSY.RECONVERGENT B0, `(.L_x_137) ;  /* 0x000000e000007945 */ /* 0x000fe80003800200 */
        /* <DEDUP_REMOVED lines=9> */
[----:B------:R-:W1:Y:S03]  /*85f0*/  FENCE.VIEW.ASYNC.S ;  /* 0x00000000000073c6 */ /* 0x000e660000000000 */
[----:B-1----:R1:W3:Y:S08]  /*8600*/  SYNCS.EXCH.64 URZ, [UR5], UR6 ;  /* 0x0000000605ff75b2 */ /* 0x0022f00008000100 */
[----:B------:R1:W4:Y:S01]  /*8610*/  SYNCS.EXCH.64 URZ, [UR5+0x38320], UR8 ;  /* 0x0383200805ff75b2 */ /* 0x0003220008000100 */
[----:B------:R-:W-:Y:S01]  /*8620*/  NOP ;  /* 0x0000000000007918 */ /* 0x000fe20000000000 */
.L_x_138:
[----:B-1----:R-:W-:Y:S05]  /*8630*/  BSYNC.RECONVERGENT B0 ;  /* 0x0000000000007941 */ /* 0x002fea0003800200 */
.L_x_137:
[----:B---34-:R-:W-:Y:S06]  /*8640*/  BAR.SYNC.DEFER_BLOCKING 0x0, 0x100 ;  /* 0x0004000000007b1d */ /* 0x018fec0000010000 */
        /* <DEDUP_REMOVED lines=11> */
[----:B-1----:R1:W3:Y:S08]  /*8700*/  SYNCS.EXCH.64 URZ, [UR5+0x8], UR6 ;  /* 0x0000080605ff75b2 */ /* 0x0022f00008000100 */
[----:B------:R1:W4:Y:S01]  /*8710*/  SYNCS.EXCH.64 URZ, [UR5+0x38328], UR8 ;  /* 0x0383280805ff75b2 */ /* 0x0003220008000100 */
[----:B------:R-:W-:Y:S01]  /*8720*/  NOP ;  /* 0x0000000000007918 */ /* 0x000fe20000000000 */
.L_x_140:
[----:B-1----:R-:W-:Y:S05]  /*8730*/  BSYNC.RECONVERGENT B0 ;  /* 0x0000000000007941 */ /* 0x002fea0003800200 */
.L_x_139:
        /* <DEDUP_REMOVED lines=15> */
.L_x_142:
[----:B-1----:R-:W-:Y:S05]  /*8830*/  BSYNC.RECONVERGENT B0 ;  /* 0x0000000000007941 */ /* 0x002fea0003800200 */
.L_x_141:
        /* <DEDUP_REMOVED lines=15> */
.L_x_144:
[----:B-1----:R-:W-:Y:S05]  /*8930*/  BSYNC.RECONVERGENT B0 ;  /* 0x0000000000007941 */ /* 0x002fea0003800200 */
.L_x_143:
        /* <DEDUP_REMOVED lines=15> */
.L_x_146:
[----:B-1----:R-:W-:Y:S05]  /*8a30*/  BSYNC.RECONVERGENT B0 ;  /* 0x0000000000007941 */ /* 0x002fea0003800200 */
.L_x_145:
        /* <DEDUP_REMOVED lines=15> */
.L_x_148:
[----:B-1----:R-:W-:Y:S05]  /*8b30*/  BSYNC.RECONVERGENT B0 ;  /* 0x0000000000007941 */ /* 0x002fea0003800200 */
.L_x_147:
        /* <DEDUP_REMOVED lines=15> */
.L_x_150:
[----:B-1----:R-:W-:Y:S05]  /*8c30*/  BSYNC.RECONVERGENT B0 ;  /* 0x0000000000007941 */ /* 0x002fea0003800200 */
.L_x_149:
        /* <DEDUP_REMOVED lines=13> */
[----:B------:R1:W4:Y:S01]  /*8d10*/  SYNCS.EXCH.64 URZ, [UR5], UR8 ;  /* 0x0000000805ff75b2 */ /* 0x0003220008000100 */
[----:B------:R-:W-:Y:S01]  /*8d20*/  NOP ;  /* 0x0000000000007918 */ /* 0x000fe20000000000 */
.L_x_152:
[----:B-1----:R-:W-:Y:S05]  /*8d30*/  BSYNC.RECONVERGENT B0 ;  /* 0x0000000000007941 */ /* 0x002fea0003800200 */
.L_x_151:
        /* <DEDUP_REMOVED lines=15> */
.L_x_154:
[----:B-1----:R-:W-:Y:S05]  /*8e30*/  BSYNC.RECONVERGENT B0 ;  /* 0x0000000000007941 */ /* 0x002fea0003800200 */
.L_x_153:
        /* <DEDUP_REMOVED lines=15> */
.L_x_156:
[----:B-1----:R-:W-:Y:S05]  /*8f30*/  BSYNC.RECONVERGENT B0 ;  /* 0x0000000000007941 */ /* 0x002fea0003800200 */
.L_x_155:
[----:B------:R-:W-:Y:S01]  /*8f40*/  R2UR UR6, R79 ;  /* 0x000000004f0672ca */ /* 0x000fe200000e0000 */
[----:B------:R-:W-:Y:S01]  /*8f50*/  S2UR UR7, SR_CTAID.Z ;  /* 0x00000000000779c3 */ /* 0x000fe20000002700 */
[----:B------:R-:W-:-:S07]  /*8f60*/  IABS R2, UR11 ;  /* 0x0000000b00027c13 */ /* 0x000fce0008000000 */
[----:B---34-:R-:W-:Y:S01]  /*8f70*/  BAR.SYNC.DEFER_BLOCKING 0x0, 0x100 ;  /* 0x0004000000007b1d */ /* 0x018fe20000010000 */
[----:B--2---:R-:W-:Y:S01]  /*8f80*/  IADD3 R5, PT, PT, RZ, -R3, RZ ;  /* 0x80000003ff057210 */ /* 0x004fe20007ffe0ff */
[----:B------:R-:W-:Y:S01]  /*8f90*/  UIADD3 UR22, UPT, UPT, UR32, 0x80, URZ ;  /* 0x0000008020167890 */ /* 0x000fe2000fffe0ff */
[----:B------:R-:W-:Y:S01]  /*8fa0*/  R2UR UR12, R83 ;  /* 0x00000000530c72ca */ /* 0x000fe200000e0000 */
[----:B------:R-:W-:Y:S01]  /*8fb0*/  IMAD.MOV R7, RZ, RZ, -R2 ;  /* 0x000000ffff077224 */ /* 0x000fe200078e0a02 */
[----:B------:R-:W-:Y:S01]  /*8fc0*/  LEA R82, R69, UR5, 0x2 ;  /* 0x0000000545527c11 */ /* 0x000fe2000f8e10ff */
[----:B------:R-:W-:Y:S02]  /*8fd0*/  IMAD R5, R5, R0, RZ ;  /* 0x0000000005057224 */ /* 0x000fe400078e02ff */
[----:B------:R-:W1:Y:S01]  /*8fe0*/  S2UR UR13, SR_CTAID.Y ;  /* 0x00000000000d79c3 */ /* 0x000e620000002600 */
[----:B------:R-:W-:Y:S01]  /*8ff0*/  IMAD.MOV.U32 R2, RZ, RZ, RZ ;  /* 0x000000ffff027224 */ /* 0x000fe200078e00ff */
[----:B------:R-:W2:Y:S01]  /*9000*/  LDCU.64 UR8, c[0x0][0x3f0] ;  /* 0x00007e00ff0877ac */ /* 0x000ea20008000a00 */
[----:B------:R-:W-:Y:S01]  /*9010*/  MOV R8, UR22 ;  /* 0x0000001600087c02 */ /* 0x000fe20008000f00 */
[----:B------:R-:W-:Y:S01]  /*9020*/  BSSY.RECONVERGENT B0, `(.L_x_157) ;  /* 0x000003a000007945 */ /* 0x000fe20003800200 */
[----:B------:R-:W-:Y:S01]  /*9030*/  IMAD.HI.U32 R5, R3, R5, R2 ;  /* 0x0000000503057227 */ /* 0x000fe200078e0002 */
[----:B------:R-:W-:-:S02]  /*9040*/  USHF.R.S32.HI UR4, URZ, 0x1f, UR6 ;  /* 0x0000001fff047899 */ /* 0x000fc40008011406 */
[----:B------:R-:W3:Y:S01]  /*9050*/  S2UR UR18, SR_CTAID.X ;  /* 0x00000000001279c3 */ /* 0x000ee20000002500 */
[----:B------:R-:W-:Y:S01]  /*9060*/  IMAD.MOV.U32 R3, RZ, RZ, R7 ;  /* 0x000000ffff037224 */ /* 0x000fe200078e0007 */
[----:B------:R-:W-:Y:S01]  /*9070*/  ULEA.HI UR4, UR4, UR6, URZ, 0x7 ;  /* 0x0000000604047291 */ /* 0x000fe2000f8f38ff */
[----:B------:R-:W-:Y:S01]  /*9080*/  MOV R7, UR32 ;  /* 0x0000002000077c02 */ /* 0x000fe20008000f00 */
[----:B------:R-:W-:Y:S02]  /*9090*/  UIADD3 UR6, UPT, UPT, UR32, 0x100000, URZ ;  /* 0x0010000020067890 */ /* 0x000fe4000fffe0ff */
[----:B------:R-:W-:Y:S02]  /*90a0*/  USHF.R.S32.HI UR10, URZ, 0x7, UR4 ;  /* 0x00000007ff0a7899 */ /* 0x000fe40008011404 */
[----:B------:R-:W-:Y:S04]  /*90b0*/  STS [UR5+0x38010], R7 ;  /* 0x03801007ff007988 */ /* 0x000fe80008000805 */
[----:B------:R-:W-:Y:S01]  /*90c0*/  IMAD R4, R67, UR10, RZ ;  /* 0x0000000a43047c24 */ /* 0x000fe2000f8e02ff */
[----:B------:R-:W-:Y:S01]  /*90d0*/  STS [UR5+0x38018], R8 ;  /* 0x03801808ff007988 */ /* 0x000fe20008000805 */
[----:B-1----:R-:W-:-:S03]  /*90e0*/  UIMAD UR4, UR7, UR12, UR13 ;  /* 0x0000000c070472a4 */ /* 0x002fc6000f8e020d */
[----:B------:R-:W-:Y:S01]  /*90f0*/  IABS R6, R4 ;  /* 0x0000000400067213 */ /* 0x000fe20000000000 */
[----:B------:R-:W-:Y:S01]  /*9100*/  UIADD3 UR7, UPT, UPT, UR32, 0x100080, URZ ;  /* 0x0010008020077890 */ /* 0x000fe2000fffe0ff */
[----:B------:R-:W-:Y:S02]  /*9110*/  STS.64 [UR5+0x38340], RZ ;  /* 0x038340ffff007988 */ /* 0x000fe40008000a05 */
[----:B------:R-:W-:Y:S01]  /*9120*/  MOV R2, R6 ;  /* 0x0000000600027202 */ /* 0x000fe20000000f00 */
[----:B---3--:R-:W-:Y:S02]  /*9130*/  UIMAD UR4, UR4, UR11, UR18 ;  /* 0x0000000b040472a4 */ /* 0x008fe4000f8e0212 */
[----:B------:R-:W-:Y:S02]  /*9140*/  IMAD.U32 R6, RZ, RZ, UR7 ;  /* 0x00000007ff067e24 */ /* 0x000fe4000f8e00ff */
[----:B------:R-:W-:Y:S01]  /*9150*/  IMAD.HI.U32 R5, R5, R2, RZ ;  /* 0x0000000205057227 */ /* 0x000fe200078e00ff */
[----:B------:R-:W-:-:S02]  /*9160*/  UIMAD UR4, UR4, 0x300, URZ ;  /* 0x00000300040478a4 */ /* 0x000fc4000f8e02ff */
[----:B------:R-:W-:Y:S01]  /*9170*/  STS [UR5+0x38008], R6 ;  /* 0x03800806ff007988 */ /* 0x000fe20008000805 */
[----:B------:R-:W-:Y:S01]  /*9180*/  IMAD R3, R5, R3, R2 ;  /* 0x0000000305037224 */ /* 0x000fe200078e0202 */
[----:B--2---:R-:W-:Y:S01]  /*9190*/  UIADD3 UR8, UP0, UPT, UR4, UR8, URZ ;  /* 0x0000000804087290 */ /* 0x004fe2000ff1e0ff */
[----:B------:R-:W-:-:S03]  /*91a0*/  IMAD.MOV.U32 R2, RZ, RZ, 0x4030201 ;  /* 0x04030201ff027424 */ /* 0x000fc600078e00ff */
[----:B------:R-:W-:Y:S01]  /*91b0*/  ISETP.GT.U32.AND P0, PT, R0, R3, PT ;  /* 0x000000030000720c */ /* 0x000fe20003f04070 */
[----:B------:R-:W-:Y:S01]  /*91c0*/  ULEA.HI.X.SX32 UR9, UR4, UR9, 0x1, UP0 ;  /* 0x0000000904097291 */ /* 0x000fe200080f0eff */
[----:B------:R1:W-:Y:S02]  /*91d0*/  STS [UR5+0x38348], R2 ;  /* 0x03834802ff007988 */ /* 0x0003e40008000805 */
[----:B------:R-:W-:-:S09]  /*91e0*/  UMOV UR4, URZ ;  /* 0x000000ff00047c82 */ /* 0x000fd20008000000 */
[----:B------:R-:W-:Y:S01]  /*91f0*/  @!P0 IMAD.IADD R3, R3, 0x1, -R0 ;  /* 0x0000000103038824 */ /* 0x000fe200078e0a00 */
[----:B------:R-:W-:Y:S02]  /*9200*/  @!P0 IADD3 R5, PT, PT, R5, 0x1, RZ ;  /* 0x0000000105058810 */ /* 0x000fe40007ffe0ff */
[----:B------:R-:W-:Y:S02]  /*9210*/  ISETP.NE.AND P0, PT, RZ, UR11, PT ;  /* 0x0000000bff007c0c */ /* 0x000fe4000bf05270 */
[----:B------:R-:W-:Y:S02]  /*9220*/  ISETP.GE.U32.AND P1, PT, R3, R0, PT ;  /* 0x000000000300720c */ /* 0x000fe40003f26070 */
[----:B------:R-:W-:-:S04]  /*9230*/  LOP3.LUT R0, R4, UR11, RZ, 0x3c, !PT ;  /* 0x0000000b04007c12 */ /* 0x000fc8000f8e3cff */
[----:B------:R-:W-:-:S07]  /*9240*/  ISETP.GE.AND P4, PT, R0, RZ, PT ;  /* 0x000000ff0000720c */ /* 0x000fce0003f86270 */
[----:B------:R-:W-:Y:S01]  /*9250*/  @P1 VIADD R5, R5, 0x1 ;  /* 0x0000000105051836 */ /* 0x000fe20000000000 */
[----:B------:R-:W-:-:S03]  /*9260*/  ISETP.GE.AND P1, PT, R69, 0x20, PT ;  /* 0x000000204500780c */ /* 0x000fc60003f26270 */
[----:B------:R-:W-:Y:S02]  /*9270*/  IMAD.MOV.U32 R0, RZ, RZ, R5 ;  /* 0x000000ffff007224 */ /* 0x000fe400078e0005 */
[----:B------:R-:W-:Y:S01]  /*9280*/  IMAD.U32 R5, RZ, RZ, UR6 ;  /* 0x00000006ff057e24 */ /* 0x000fe2000f8e00ff */
[----:B------:R-:W-:Y:S01]  /*9290*/  UIADD3 UR6, UPT, UPT, UR5, 0x30000, URZ ;  /* 0x0003000005067890 */ /* 0x000fe2000fffe0ff */
[----:B------:R-:W-:Y:S01]  /*92a0*/  @!P4 IMAD.MOV R0, RZ, RZ, -R0 ;  /* 0x000000ffff00c224 */ /* 0x000fe200078e0a00 */
[----:B------:R-:W-:Y:S02]  /*92b0*/  @!P0 LOP3.LUT R0, RZ, UR11, RZ, 0x33, !PT ;  /* 0x0000000bff008c12 */ /* 0x000fe4000f8e33ff */
[----:B------:R2:W-:Y:S02]  /*92c0*/  STS [UR5+0x38000], R5 ;  /* 0x03800005ff007988 */ /* 0x0005e40008000805 */
[C---:B------:R-:W-:Y:S01]  /*92d0*/  IADD3 R3, PT, PT, -R0.reuse, RZ, RZ ;  /* 0x000000ff00037210 */ /* 0x040fe20007ffe1ff */
[----:B------:R-:W-:-:S04]  /*92e0*/  VIADD R84, R0, 0x1 ;  /* 0x0000000100547836 */ /* 0x000fc80000000000 */
[----:B-1----:R-:W-:Y:S01]  /*92f0*/  IMAD R2, R3, UR11, R4 ;  /* 0x0000000b03027c24 */ /* 0x002fe2000f8e0204 */
[----:B------:R-:W-:Y:S08]  /*9300*/  BAR.SYNC.DEFER_BLOCKING 0x1 ;  /* 0x0040000000007b1d */ /* 0x000ff00000010000 */
[----:B------:R-:W-:Y:S01]  /*9310*/  BAR.SYNC.DEFER_BLOCKING 0x1 ;  /* 0x0040000000007b1d */ /* 0x000fe20000010000 */
[----:B------:R-:W-:-:S05]  /*9320*/  ISETP.LE.AND P0, PT, R2, UR18, PT ;  /* 0x0000001202007c0c */ /* 0x000fca000bf03270 */
[----:B------:R2:W-:Y:S01]  /*9330*/  @!P1 STS [R82+0x30000], RZ ;  /* 0x030000ff52009388 */ /* 0x0005e20000000800 */
[----:B------:R-:W-:Y:S01]  /*9340*/  NOP ;  /* 0x0000000000007918 */ /* 0x000fe20000000000 */
[----:B------:R-:W-:Y:S06]  /*9350*/  @P3 BRA `(.L_x_158) ;  /* 0x0000000000183947 */ /* 0x000fec0003800000 */
[----:B------:R-:W1:Y:S01]  /*9360*/  LDS R2, [UR6+0x8] ;  /* 0x00000806ff027984 */ /* 0x000e620008000800 */
[----:B--2---:R-:W2:Y:S01]  /*9370*/  LDC.64 R4, c[0x0][0x380] ;  /* 0x0000e000ff047b82 */ /* 0x004ea20000000a00 */
[----:B------:R-:W-:Y:S02]  /*9380*/  IMAD.MOV.U32 R3, RZ, RZ, 0x70 ;  /* 0x00000070ff037424 */ /* 0x000fe400078e00ff */
[----:B--2---:R3:W-:Y:S03]  /*9390*/  STS.64 [UR6], R4 ;  /* 0x00000004ff007988 */ /* 0x0047e60008000a06 */
[----:B-1----:R-:W-:-:S05]  /*93a0*/  LOP3.LUT R2, R2, 0x10, R3, 0xd8, !PT ;  /* 0x0000001002027812 */ /* 0x002fca00078ed803 */
[----:B------:R3:W-:Y:S02]  /*93b0*/  STS [UR6+0x8], R2 ;  /* 0x00000802ff007988 */ /* 0x0007e40008000806 */
.L_x_158:
[----:B------:R-:W-:Y:S05]  /*93c0*/  BSYNC.RECONVERGENT B0 ;  /* 0x0000000000007941 */ /* 0x000fea0003800200 */
.L_x_157:
[----:B------:R-:W-:Y:S01]  /*93d0*/  BSSY.RECONVERGENT B0, `(.L_x_159) ;  /* 0x000000e000007945 */ /* 0x000fe20003800200 */
[----:B------:R-:W-:-:S03]  /*93e0*/  @P0 IADD3 R84, PT, PT, R0, RZ, RZ ;  /* 0x000000ff00540210 */ /* 0x000fc60007ffe0ff */
[----:B------:R-:W-:Y:S05]  /*93f0*/  @P3 BRA `(.L_x_160) ;  /* 0x0000000000243947 */ /* 0x000fea0003800000 */
[----:B------:R-:W1:Y:S01]  /*9400*/  LDS R0, [UR6+0x34] ;  /* 0x00003406ff007984 */ /* 0x000e620008000800 */
[----:B------:R-:W-:-:S05]  /*9410*/  IMAD.MOV.U32 R3, RZ, RZ, 0x3f000000 ;  /* 0x3f000000ff037424 */ /* 0x000fca00078e00ff */
[----:B-1----:R-:W-:-:S05]  /*9420*/  LOP3.LUT R0, R0, 0xff000000, R3, 0xb8, !PT ;  /* 0xff00000000007812 */ /* 0x002fca00078eb803 */
[----:B------:R1:W-:Y:S01]  /*9430*/  STS [UR6+0x34], R0 ;  /* 0x00003400ff007988 */ /* 0x0003e20008000806 */
[----:B------:R-:W-:Y:S05]  /*9440*/  @P3 BRA `(.L_x_161) ;  /* 0x0000000000183947 */ /* 0x000fea0003800000 */
[----:B-1----:R-:W1:Y:S01]  /*9450*/  LDS R0, [UR6+0x38] ;  /* 0x00003806ff007984 */ /* 0x002e620008000800 */
[----:B------:R-:W-:-:S05]  /*9460*/  IMAD.MOV.U32 R3, RZ, RZ, 0x3f ;  /* 0x0000003fff037424 */ /* 0x000fca00078e00ff */
[----:B-1----:R-:W-:-:S05]  /*9470*/  LOP3.LUT R0, R0, 0xff, R3, 0xb8, !PT ;  /* 0x000000ff00007812 */ /* 0x002fca00078eb803 */
[----:B------:R1:W-:Y:S02]  /*9480*/  STS [UR6+0x38], R0 ;  /* 0x00003800ff007988 */ /* 0x0003e40008000806 */
.L_x_160:
[----:B-1----:R-:W-:-:S05]  /*9490*/  @!P3 MOV R0, 0x7f ;  /* 0x0000007f0000b802 */ /* 0x002fca0000000f00 */
[----:B------:R4:W-:Y:S02]  /*94a0*/  @!P3 STS [UR6+0x20], R0 ;  /* 0x00002000ff00b988 */ /* 0x0009e40008000806 */
.L_x_161:
[----:B------:R-:W-:Y:S05]  /*94b0*/  BSYNC.RECONVERGENT B0 ;  /* 0x0000000000007941 */ /* 0x000fea0003800200 */
.L_x_159:
[----:B---3--:R-:W3:Y:S01]  /*94c0*/  LDC.64 R2, c[0x0][0x3e0] ;  /* 0x0000f800ff027b82 */ /* 0x008ee20000000a00 */
[----:B------:R-:W-:Y:S01]  /*94d0*/  BSSY.RECONVERGENT B0, `(.L_x_162) ;  /* 0x000000b000007945 */ /* 0x000fe20003800200 */
[----:B---3--:R-:W-:-:S03]  /*94e0*/  IMAD R4, R3, R2, RZ ;  /* 0x0000000203047224 */ /* 0x008fc600078e02ff */
[----:B------:R-:W-:Y:S05]  /*94f0*/  @P3 BRA `(.L_x_163) ;  /* 0x0000000000203947 */ /* 0x000fea0003800000 */
[----:B-1--4-:R-:W1:Y:S01]  /*9500*/  LDS R0, [UR6+0x1c] ;  /* 0x00001c06ff007984 */ /* 0x012e620008000800 */
[----:B------:R-:W3:Y:S01]  /*9510*/  LDC R3, c[0x0][0x3e8] ;  /* 0x0000fa00ff037b82 */ /* 0x000ee20000000800 */
[----:B------:R-:W-:-:S05]  /*9520*/  IMAD.MOV.U32 R2, RZ, RZ, 0x10 ;  /* 0x00000010ff027424 */ /* 0x000fca00078e00ff */
[----:B------:R4:W-:Y:S01]  /*9530*/  STS [UR6+0xc], R2 ;  /* 0x00000c02ff007988 */ /* 0x0009e20008000806 */
[----:B---3--:R-:W-:-:S05]  /*9540*/  IMAD R3, R4, R3, -0x1 ;  /* 0xffffffff04037424 */ /* 0x008fca00078e0203 */
[----:B------:R4:W-:Y:S01]  /*9550*/  STS [UR6+0x24], R3 ;  /* 0x00002403ff007988 */ /* 0x0009e20008000806 */
[----:B-1----:R-:W-:-:S05]  /*9560*/  LOP3.LUT R0, R0, 0xf, RZ, 0xb8, !PT ;  /* 0x0000000f00007812 */ /* 0x002fca00078eb8ff */
[----:B------:R4:W-:Y:S02]  /*9570*/  STS [UR6+0x1c], R0 ;  /* 0x00001c00ff007988 */ /* 0x0009e40008000806 */
.L_x_163:
[----:B------:R-:W-:Y:S05]  /*9580*/  BSYNC.RECONVERGENT B0 ;  /* 0x0000000000007941 */ /* 0x000fea0003800200 */
.L_x_162:
[----:B------:R-:W-:Y:S04]  /*9590*/  BSSY.RECONVERGENT B0, `(.L_x_164) ;  /* 0x000001e000007945 */ /* 0x000fe80003800200 */
[----:B------:R-:W-:Y:S04]  /*95a0*/  BSSY.RELIABLE B1, `(.L_x_165) ;  /* 0x0000019000017945 */ /* 0x000fe80003800100 */
[----:B------:R-:W-:Y:S05]  /*95b0*/  @P3 BRA `(.L_x_166) ;  /* 0x00000000001c3947 */ /* 0x000fea0003800000 */
[----:B-1--4-:R-:W1:Y:S02]  /*95c0*/  LDS R0, [UR6+0x34] ;  /* 0x00003406ff007984 */ /* 0x012e640008000800 */
[----:B-1----:R-:W-:-:S05]  /*95d0*/  LOP3.LUT R0, R0, 0x7, RZ, 0xb8, !PT ;  /* 0x0000000700007812 */ /* 0x002fca00078eb8ff */
[----:B------:R1:W-:Y:S01]  /*95e0*/  STS [UR6+0x34], R0 ;  /* 0x00003400ff007988 */ /* 0x0003e20008000806 */
[----:B------:R-:W-:Y:S05]  /*95f0*/  @P3 BRA `(.L_x_167) ;  /* 0x0000000000203947 */ /* 0x000fea0003800000 */
[----:B-1----:R-:W1:Y:S02]  /*9600*/  LDS R0, [UR6+0x34] ;  /* 0x00003406ff007984 */ /* 0x002e640008000800 */
[----:B-1----:R-:W-:-:S05]  /*9610*/  LOP3.LUT R0, R0, 0x38, RZ, 0xb8, !PT ;  /* 0x0000003800007812 */ /* 0x002fca00078eb8ff */
[----:B------:R3:W-:Y:S02]  /*9620*/  STS [UR6+0x34], R0 ;  /* 0x00003400ff007988 */ /* 0x0007e40008000806 */
.L_x_166:
[----:B------:R-:W-:Y:S05]  /*9630*/  @P3 BRA `(.L_x_168) ;  /* 0x0000000000203947 */ /* 0x000fea0003800000 */
[----:B-1-34-:R-:W1:Y:S01]  /*9640*/  LDS R0, [UR6+0x8] ;  /* 0x00000806ff007984 */ /* 0x01ae620008000800 */
[----:B------:R-:W-:-:S05]  /*9650*/  IMAD.MOV.U32 R3, RZ, RZ, 0x780 ;  /* 0x00000780ff037424 */ /* 0x000fca00078e00ff */
[----:B-1----:R-:W-:-:S05]  /*9660*/  LOP3.LUT R0, R0, 0x500, R3, 0xd8, !PT ;  /* 0x0000050000007812 */ /* 0x002fca00078ed803 */
[----:B------:R3:W-:Y:S02]  /*9670*/  STS [UR6+0x8], R0 ;  /* 0x00000800ff007988 */ /* 0x0007e40008000806 */
.L_x_167:
[----:B------:R-:W-:Y:S05]  /*9680*/  @P3 BRA `(.L_x_169) ;  /* 0x0000000000283947 */ /* 0x000fea0003800000 */
[----:B-1-3--:R-:W1:Y:S02]  /*9690*/  LDS R0, [UR6+0x8] ;  /* 0x00000806ff007984 */ /* 0x00ae640008000800 */
[----:B-1----:R-:W-:-:S05]  /*96a0*/  LOP3.LUT R0, R0, 0x1800, RZ, 0xb8, !PT ;  /* 0x0000180000007812 */ /* 0x002fca00078eb8ff */
[----:B------:R1:W-:Y:S02]  /*96b0*/  STS [UR6+0x8], R0 ;  /* 0x00000800ff007988 */ /* 0x0003e40008000806 */
.L_x_168:
[----:B------:R-:W-:Y:S05]  /*96c0*/  @P3 BREAK.RELIABLE B1 ;  /* 0x0000000000013942 */ /* 0x000fea0003800100 */
[----:B------:R-:W-:Y:S05]  /*96d0*/  @P3 BRA `(.L_x_170) ;  /* 0x0000000000243947 */ /* 0x000fea0003800000 */
[----:B-1-34-:R-:W1:Y:S01]  /*96e0*/  LDS R0, [UR6+0x8] ;  /* 0x00000806ff007984 */ /* 0x01ae620008000800 */
[----:B------:R-:W-:-:S05]  /*96f0*/  HFMA2 R3, -RZ, RZ, 0, 512 ;  /* 0x00006000ff037431 */ /* 0x000fca00000001ff */
[----:B-1----:R-:W-:-:S04]  /*9700*/  LOP3.LUT R0, R0, 0x6000, R3, 0xd8, !PT ;  /* 0x0000600000007812 */ /* 0x002fc800078ed803 */
[----:B------:R-:W-:-:S05]  /*9710*/  LOP3.LUT R0, R0, 0x400000, RZ, 0xb8, !PT ;  /* 0x0040000000007812 */ /* 0x000fca00078eb8ff */
[----:B------:R4:W-:Y:S02]  /*9720*/  STS [UR6+0x8], R0 ;  /* 0x00000800ff007988 */ /* 0x0009e40008000806 */
.L_x_169:
[----:B------:R-:W-:Y:S05]  /*9730*/  BSYNC.RELIABLE B1 ;  /* 0x0000000000017941 */ /* 0x000fea0003800100 */
.L_x_165:
[----:B-1-34-:R-:W1:Y:S02]  /*9740*/  @!P3 LDS R0, [UR6+0x8] ;  /* 0x00000806ff00b984 */ /* 0x01ae640008000800 */
[----:B-1----:R-:W-:-:S05]  /*9750*/  @!P3 LOP3.LUT R0, R0, 0x8000, RZ, 0xb8, !PT ;  /* 0x000080000000b812 */ /* 0x002fca00078eb8ff */
[----:B------:R1:W-:Y:S02]  /*9760*/  @!P3 STS [UR6+0x8], R0 ;  /* 0x00000800ff00b988 */ /* 0x0003e40008000806 */
.L_x_170:
[----:B------:R-:W-:Y:S05]  /*9770*/  BSYNC.RECONVERGENT B0 ;  /* 0x0000000000007941 */ /* 0x000fea0003800200 */
.L_x_164:
[----:B------:R-:W-:Y:S05]  /*9780*/  WARPSYNC.ALL ;  /* 0x0000000000007948 */ /* 0x000fea0003800000 */
[----:B------:R-:W-:Y:S01]  /*9790*/  NOP ;  /* 0x0000000000007918 */ /* 0x000fe20000000000 */
[----:B------:R-:W-:Y:S05]  /*97a0*/  @P1 BRA `(.L_x_171) ;  /* 0x00000000002c1947 */ /* 0x000fea0003800000 */
[----:B-1-34-:R-:W1:Y:S01]  /*97b0*/  S2R R0, SR_LANEID ;  /* 0x0000000000007919 */ /* 0x01ae620000000000 */
[----:B------:R-:W-:Y:S01]  /*97c0*/  NOP ;  /* 0x0000000000007918 */ /* 0x000fe20000000000 */
[----:B-1----:R-:W-:-:S05]  /*97d0*/  IMAD.SHL.U32 R0, R0, 0x4, RZ ;  /* 0x0000000400007824 */ /* 0x002fca00078e00ff */
[----:B--2---:R-:W1:Y:S01]  /*97e0*/  LDS R5, [R0+UR6] ;  /* 0x0000000600057984 */ /* 0x004e620008000800 */
[----:B------:R-:W-:-:S05]  /*97f0*/  IADD3 R2, P0, PT, R0, UR8, RZ ;  /* 0x0000000800027c10 */ /* 0x000fca000ff1e0ff */
[----:B------:R-:W-:-:S05]  /*9800*/  IMAD.X R3, RZ, RZ, UR9, P0 ;  /* 0x00000009ff037e24 */ /* 0x000fca00080e06ff */
[----:B-1----:R1:W5:Y:S01]  /*9810*/  ATOMG.E.EXCH.STRONG.GPU PT, RZ, [R2], R5 ;  /* 0x0000000502ff73a8 */ /* 0x00236200041ee100 */
[----:B------:R-:W-:-:S04]  /*9820*/  DEPBAR {5,4,3,2,1,0} ;  /* 0x0000003f0000791a */ /* 0x000fc80000000000 */
[----:B------:R-:W2:Y:S02]  /*9830*/  CCTL.E.C.LDCU.IV.DEEP [UR8] ;  /* 0x0000000008007540 */ /* 0x000ea40009c08000 */
[----:B--2---:R1:W-:Y:S01]  /*9840*/  UTMACCTL.IV [UR8] ;  /* 0x00000000080079b9 */ /* 0x0043e20008000000 */
[----:B------:R-:W-:Y:S01]  /*9850*/  NOP ;  /* 0x0000000000007918 */ /* 0x000fe20000000000 */
.L_x_171:
[----:B-----5:R-:W-:Y:S01]  /*9860*/  BAR.SYNC.DEFER_BLOCKING 0x0, 0x100 ;  /* 0x0004000000007b1d */ /* 0x020fe20000010000 */
[----:B------:R-:W-:-:S04]  /*9870*/  UIADD3 UR7, UP0, UPT, UR8, 0x80, URZ ;  /* 0x0000008008077890 */ /* 0x000fc8000ff1e0ff */
[----:B------:R-:W-:Y:S01]  /*9880*/  UIADD3.X UR12, UPT, UPT, URZ, UR9, URZ, UP0, !UPT ;  /* 0x00000009ff0c7290 */ /* 0x000fe200087fe4ff */
[----:B------:R-:W-:Y:S02]  /*9890*/  BSSY.RECONVERGENT B0, `(.L_x_172) ;  /* 0x000000b000007945 */ /* 0x000fe40003800200 */
[----:B------:R-:W-:Y:S06]  /*98a0*/  BAR.SYNC.DEFER_BLOCKING 0x0, 0x100 ;  /* 0x0004000000007b1d */ /* 0x000fec0000010000 */
[----:B------:R1:W-:Y:S01]  /*98b0*/  @!P1 STS [R82+0x30000], RZ ;  /* 0x030000ff52009388 */ /* 0x0003e20000000800 */
[----:B------:R-:W-:Y:S01]  /*98c0*/  NOP ;  /* 0x0000000000007918 */ /* 0x000fe20000000000 */
[----:B------:R-:W-:Y:S05]  /*98d0*/  @P3 BRA `(.L_x_173) ;  /* 0x0000000000183947 */ /* 0x000fea0003800000 */
[----:B-1-34-:R-:W1:Y:S01]  /*98e0*/  LDS R0, [UR6+0x8] ;  /* 0x00000806ff007984 */ /* 0x01ae620008000800 */
[----:B------:R-:W3:Y:S01]  /*98f0*/  LDC.64 R6, c[0x0][0x3a8] ;  /* 0x0000ea00ff067b82 */ /* 0x000ee20000000a00 */
[----:B------:R-:W-:Y:S02]  /*9900*/  MOV R3, 0x70 ;  /* 0x0000007000037802 */ /* 0x000fe40000000f00 */
[----:B---3--:R3:W-:Y:S02]  /*9910*/  STS.64 [UR6], R6 ;  /* 0x00000006ff007988 */ /* 0x0087e40008000a06 */
[----:B-1----:R-:W-:-:S05]  /*9920*/  LOP3.LUT R0, R0, 0x10, R3, 0xd8, !PT ;  /* 0x0000001000007812 */ /* 0x002fca00078ed803 */
[----:B------:R3:W-:Y:S02]  /*9930*/  STS [UR6+0x8], R0 ;  /* 0x00000800ff007988 */ /* 0x0007e40008000806 */
.L_x_173:
[----:B-1----:R-:W-:Y:S05]  /*9940*/  BSYNC.RECONVERGENT B0 ;  /* 0x0000000000007941 */ /* 0x002fea0003800200 */
.L_x_172:
[----:B------:R-:W-:Y:S04]  /*9950*/  BSSY.RECONVERGENT B0, `(.L_x_174) ;  /* 0x0000035000007945 */ /* 0x000fe80003800200 */
[----:B------:R-:W-:Y:S04]  /*9960*/  BSSY.RELIABLE B1, `(.L_x_175) ;  /* 0x0000030000017945 */ /* 0x000fe80003800100 */
[----:B------:R-:W-:Y:S05]  /*9970*/  @P3 BRA `(.L_x_176) ;  /* 0x0000000000243947 */ /* 0x000fea0003800000 */
[----:B---34-:R-:W1:Y:S01]  /*9980*/  LDS R0, [UR6+0x34] ;  /* 0x00003406ff007984 */ /* 0x018e620008000800 */
        /* <DEDUP_REMOVED lines=8> */
.L_x_176:
[----:B------:R-:W-:Y:S05]  /*9a10*/  @P3 BRA `(.L_x_178) ;  /* 0x0000000000183947 */ /* 0x000fea0003800000 */
[----:B-1-34-:R-:W-:-:S05]  /*9a20*/  HFMA2 R0, -RZ, RZ, 0, 7.569789886474609375e-06 ;  /* 0x0000007fff007431 */ /* 0x01afca00000001ff */
[----:B------:R3:W-:Y:S02]  /*9a30*/  STS [UR6+0x20], R0 ;  /* 0x00002000ff007988 */ /* 0x0007e40008000806 */
.L_x_177:
[----:B------:R-:W-:Y:S05]  /*9a40*/  @P3 BRA `(.L_x_179) ;  /* 0x0000000000243947 */ /* 0x000fea0003800000 */
[----:B------:R-:W4:Y:S02]  /*9a50*/  LDC R3, c[0x0][0x3e8] ;  /* 0x0000fa00ff037b82 */ /* 0x000f240000000800 */
[----:B----4-:R-:W-:-:S05]  /*9a60*/  IMAD R3, R4, R3, -0x1 ;  /* 0xffffffff04037424 */ /* 0x010fca00078e0203 */
[----:B------:R4:W-:Y:S02]  /*9a70*/  STS [UR6+0x24], R3 ;  /* 0x00002403ff007988 */ /* 0x0009e40008000806 */
.L_x_178:
[----:B------:R-:W-:Y:S05]  /*9a80*/  @P3 BRA `(.L_x_180) ;  /* 0x0000000000243947 */ /* 0x000fea0003800000 */
[----:B-1-34-:R-:W1:Y:S01]  /*9a90*/  LDS R0, [UR6+0x1c] ;  /* 0x00001c06ff007984 */ /* 0x01ae620008000800 */
[----:B------:R-:W-:-:S05]  /*9aa0*/  IMAD.MOV.U32 R2, RZ, RZ, 0x10 ;  /* 0x00000010ff027424 */ /* 0x000fca00078e00ff */
[----:B------:R4:W-:Y:S01]  /*9ab0*/  STS [UR6+0xc], R2 ;  /* 0x00000c02ff007988 */ /* 0x0009e20008000806 */
[----:B-1----:R-:W-:-:S05]  /*9ac0*/  LOP3.LUT R0, R0, 0xf, RZ, 0xb8, !PT ;  /* 0x0000000f00007812 */ /* 0x002fca00078eb8ff */
[----:B------:R4:W-:Y:S02]  /*9ad0*/  STS [UR6+0x1c], R0 ;  /* 0x00001c00ff007988 */ /* 0x0009e40008000806 */
.L_x_179:
[----:B------:R-:W-:Y:S05]  /*9ae0*/  @P3 BRA `(.L_x_181) ;  /* 0x00000000001c3947 */ /* 0x000fea0003800000 */
[----:B-1-34-:R-:W1:Y:S02]  /*9af0*/  LDS R0, [UR6+0x34] ;  /* 0x00003406ff007984 */ /* 0x01ae640008000800 */
[----:B-1----:R-:W-:-:S05]  /*9b00*/  LOP3.LUT R0, R0, 0x7, RZ, 0xb8, !PT ;  /* 0x0000000700007812 */ /* 0x002fca00078eb8ff */
[----:B------:R1:W-:Y:S02]  /*9b10*/  STS [UR6+0x34], R0 ;  /* 0x00003400ff007988 */ /* 0x0003e40008000806 */
.L_x_180:
[----:B------:R-:W-:Y:S05]  /*9b20*/  @P3 BRA `(.L_x_182) ;  /* 0x0000000000203947 */ /* 0x000fea0003800000 */
[----:B-1-34-:R-:W1:Y:S02]  /*9b30*/  LDS R0, [UR6+0x34] ;  /* 0x00003406ff007984 */ /* 0x01ae640008000800 */
[----:B-1----:R-:W-:-:S05]  /*9b40*/  LOP3.LUT R0, R0, 0x38, RZ, 0xb8, !PT ;  /* 0x0000003800007812 */ /* 0x002fca00078eb8ff */
[----:B------:R1:W-:Y:S02]  /*9b50*/  STS [UR6+0x34], R0 ;  /* 0x00003400ff007988 */ /* 0x0003e40008000806 */
.L_x_181:
[----:B------:R-:W-:Y:S05]  /*9b60*/  @P3 BRA `(.L_x_183) ;  /* 0x0000000000203947 */ /* 0x000fea0003800000 */
[----:B-1-34-:R-:W1:Y:S01]  /*9b70*/  LDS R0, [UR6+0x8] ;  /* 0x00000806ff007984 */ /* 0x01ae620008000800 */
[----:B------:R-:W-:-:S05]  /*9b80*/  IMAD.MOV.U32 R3, RZ, RZ, 0x780 ;  /* 0x00000780ff037424 */ /* 0x000fca00078e00ff */
[----:B-1----:R-:W-:-:S05]  /*9b90*/  LOP3.LUT R0, R0, 0x500, R3, 0xd8, !PT ;  /* 0x0000050000007812 */ /* 0x002fca00078ed803 */
[----:B------:R1:W-:Y:S02]  /*9ba0*/  STS [UR6+0x8], R0 ;  /* 0x00000800ff007988 */ /* 0x0003e40008000806 */
.L_x_182:
[----:B------:R-:W-:Y:S05]  /*9bb0*/  @P3 BRA `(.L_x_184) ;  /* 0x0000000000283947 */ /* 0x000fea0003800000 */
[----:B-1-34-:R-:W1:Y:S02]  /*9bc0*/  LDS R0, [UR6+0x8] ;  /* 0x00000806ff007984 */ /* 0x01ae640008000800 */
[----:B-1----:R-:W-:-:S05]  /*9bd0*/  LOP3.LUT R0, R0, 0x1800, RZ, 0xb8, !PT ;  /* 0x0000180000007812 */ /* 0x002fca00078eb8ff */
[----:B------:R1:W-:Y:S02]  /*9be0*/  STS [UR6+0x8], R0 ;  /* 0x00000800ff007988 */ /* 0x0003e40008000806 */
.L_x_183:
[----:B------:R-:W-:Y:S05]  /*9bf0*/  @P3 BREAK.RELIABLE B1 ;  /* 0x0000000000013942 */ /* 0x000fea0003800100 */
[----:B------:R-:W-:Y:S05]  /*9c00*/  @P3 BRA `(.L_x_185) ;  /* 0x0000000000243947 */ /* 0x000fea0003800000 */
[----:B-1-34-:R-:W1:Y:S01]  /*9c10*/  LDS R0, [UR6+0x8] ;  /* 0x00000806ff007984 */ /* 0x01ae620008000800 */
[----:B------:R-:W-:-:S04]  /*9c20*/  MOV R3, 0x6000 ;  /* 0x0000600000037802 */ /* 0x000fc80000000f00 */
[----:B-1----:R-:W-:-:S04]  /*9c30*/  LOP3.LUT R0, R0, 0x6000, R3, 0xd8, !PT ;  /* 0x0000600000007812 */ /* 0x002fc800078ed803 */
[----:B------:R-:W-:-:S05]  /*9c40*/  LOP3.LUT R0, R0, 0x400000, RZ, 0xb8, !PT ;  /* 0x0040000000007812 */ /* 0x000fca00078eb8ff */
[----:B------:R1:W-:Y:S02]  /*9c50*/  STS [UR6+0x8], R0 ;  /* 0x00000800ff007988 */ /* 0x0003e40008000806 */
.L_x_184:
[----:B------:R-:W-:Y:S05]  /*9c60*/  BSYNC.RELIABLE B1 ;  /* 0x0000000000017941 */ /* 0x000fea0003800100 */
.L_x_175:
[----:B-1-34-:R-:W1:Y:S02]  /*9c70*/  @!P3 LDS R0, [UR6+0x8] ;  /* 0x00000806ff00b984 */ /* 0x01ae640008000800 */
[----:B-1----:R-:W-:-:S05]  /*9c80*/  @!P3 LOP3.LUT R0, R0, 0x8000, RZ, 0xb8, !PT ;  /* 0x000080000000b812 */ /* 0x002fca00078eb8ff */
[----:B------:R1:W-:Y:S02]  /*9c90*/  @!P3 STS [UR6+0x8], R0 ;  /* 0x00000800ff00b988 */ /* 0x0003e40008000806 */
.L_x_185:
[----:B------:R-:W-:Y:S05]  /*9ca0*/  BSYNC.RECONVERGENT B0 ;  /* 0x0000000000007941 */ /* 0x000fea0003800200 */
.L_x_174:
        /* <DEDUP_REMOVED lines=8> */
[----:B------:R-:W-:Y:S01]  /*9d30*/  IMAD.X R3, RZ, RZ, UR12, P0 ;  /* 0x0000000cff037e24 */ /* 0x000fe200080e06ff */
[----:B------:R-:W-:-:S04]  /*9d40*/  UIADD3 UR12, UP0, UPT, UR8, 0x80, URZ ;  /* 0x00000080080c7890 */ /* 0x000fc8000ff1e0ff */
[----:B------:R-:W-:Y:S01]  /*9d50*/  UIADD3.X UR13, UPT, UPT, URZ, UR9, URZ, UP0, !UPT ;  /* 0x00000009ff0d7290 */ /* 0x000fe200087fe4ff */
[----:B-1----:R1:W5:Y:S01]  /*9d60*/  ATOMG.E.EXCH.STRONG.GPU PT, RZ, [R2], R5 ;  /* 0x0000000502ff73a8 */ /* 0x00236200041ee100 */
[----:B------:R-:W-:-:S07]  /*9d70*/  DEPBAR {5,4,3,2,1,0} ;  /* 0x0000003f0000791a */ /* 0x000fce0000000000 */
[----:B------:R-:W2:Y:S02]  /*9d80*/  CCTL.E.C.LDCU.IV.DEEP [UR12] ;  /* 0x000000000c007540 */ /* 0x000ea40009c08000 */
[----:B--2---:R1:W-:Y:S01]  /*9d90*/  UTMACCTL.IV [UR12] ;  /* 0x000000000c0079b9 */ /* 0x0043e20008000000 */
[----:B------:R-:W-:Y:S01]  /*9da0*/  NOP ;  /* 0x0000000000007918 */ /* 0x000fe20000000000 */
.L_x_186:
[----:B-----5:R-:W-:Y:S01]  /*9db0*/  BAR.SYNC.DEFER_BLOCKING 0x0, 0x100 ;  /* 0x0004000000007b1d */ /* 0x020fe20000010000 */
[----:B------:R-:W-:-:S13]  /*9dc0*/  ISETP.GE.AND P0, PT, R84, 0x1, PT ;  /* 0x000000015400780c */ /* 0x000fda0003f06270 */
[----:B------:R-:W-:Y:S05]  /*9dd0*/  @!P0 BRA `(.L_x_187) ;  /* 0x0000002400e48947 */ /* 0x000fea0003800000 */
[C---:B------:R-:W-:Y:S01]  /*9de0*/  LOP3.LUT R4, R69.reuse, 0x1, RZ, 0xc0, !PT ;  /* 0x0000000145047812 */ /* 0x040fe200078ec0ff */
[----:B-12---:R-:W-:Y:S01]  /*9df0*/  IMAD.SHL.U32 R5, R86, 0x2, RZ ;  /* 0x0000000256057824 */ /* 0x006fe200078e00ff */
[----:B------:R-:W-:Y:S02]  /*9e00*/  SHF.L.U32 R6, R69, 0x6, RZ ;  /* 0x0000000645067819 */ /* 0x000fe400000006ff */
[----:B----4-:R-:W-:Y:S01]  /*9e10*/  LOP3.LUT R2, R91, 0x120, RZ, 0xc0, !PT ;  /* 0x000001205b027812 */ /* 0x010fe200078ec0ff */
[----:B---3--:R-:W-:Y:S01]  /*9e20*/  IMAD.MOV R0, RZ, RZ, -R4 ;  /* 0x000000ffff007224 */ /* 0x008fe200078e0a04 */
[----:B------:R-:W-:Y:S02]  /*9e30*/  ISETP.NE.U32.AND P0, PT, R4, 0x1, PT ;  /* 0x000000010400780c */ /* 0x000fe40003f05070 */
[----:B------:R-:W-:Y:S02]  /*9e40*/  LOP3.LUT R3, R2, 0x200, R6, 0xf8, !PT ;  /* 0x0000020002037812 */ /* 0x000fe400078ef806 */
[----:B------:R-:W-:-:S02]  /*9e50*/  LOP3.LUT R0, R0, 0x48, RZ, 0xc0, !PT ;  /* 0x0000004800007812 */ /* 0x000fc400078ec0ff */
[----:B------:R-:W-:Y:S02]  /*9e60*/  LOP3.LUT R3, R3, 0x90, R92, 0xf8, !PT ;  /* 0x0000009003037812 */ /* 0x000fe400078ef85c */
[----:B------:R-:W-:Y:S02]  /*9e70*/  LOP3.LUT R7, R0, 0x10, RZ, 0xfc, !PT ;  /* 0x0000001000077812 */ /* 0x000fe400078efcff */
[----:B------:R-:W-:Y:S02]  /*9e80*/  LOP3.LUT R3, R5, R3, R0, 0x1e, !PT ;  /* 0x0000000305037212 */ /* 0x000fe400078e1e00 */
[----:B------:R-:W-:Y:S02]  /*9e90*/  LOP3.LUT R7, R7, 0x90, R92, 0x78, !PT ;  /* 0x0000009007077812 */ /* 0x000fe400078e785c */
[----:B------:R-:W-:Y:S02]  /*9ea0*/  LOP3.LUT R9, R5, 0x1800, R88, 0xf8, !PT ;  /* 0x0000180005097812 */ /* 0x000fe400078ef858 */
[----:B------:R-:W-:-:S02]  /*9eb0*/  LOP3.LUT R0, R7, 0x200, R6, 0xf8, !PT ;  /* 0x0000020007007812 */ /* 0x000fc400078ef806 */
[--C-:B------:R-:W-:Y:S02]  /*9ec0*/  LOP3.LUT R3, R3, 0x400, R88.reuse, 0xf8, !PT ;  /* 0x0000040003037812 */ /* 0x100fe400078ef858 */
[--C-:B------:R-:W-:Y:S02]  /*9ed0*/  SHF.R.U32.HI R6, RZ, 0x1, R69.reuse ;  /* 0x00000001ff067819 */ /* 0x100fe40000011645 */
[----:B------:R-:W-:Y:S02]  /*9ee0*/  SHF.R.U32.HI R4, RZ, 0x7, R69 ;  /* 0x00000007ff047819 */ /* 0x000fe40000011645 */
[----:B------:R-:W-:Y:S02]  /*9ef0*/  LOP3.LUT R9, R9, 0x400, R88, 0xf8, !PT ;  /* 0x0000040009097812 */ /* 0x000fe400078ef858 */
[----:B------:R-:W-:Y:S02]  /*9f00*/  LOP3.LUT R0, R0, 0x120, R91, 0xf8, !PT ;  /* 0x0000012000007812 */ /* 0x000fe400078ef85b */
[----:B------:R-:W-:-:S02]  /*9f10*/  LEA R37, R90, R89, 0x1 ;  /* 0x000000595a257211 */ /* 0x000fc400078e08ff */
[----:B------:R-:W-:Y:S02]  /*9f20*/  LOP3.LUT R3, R3, 0x1800, R88, 0xf8, !PT ;  /* 0x0000180003037812 */ /* 0x000fe400078ef858 */
[----:B------:R-:W-:Y:S02]  /*9f30*/  SGXT.U32 R4, R4, 0x1 ;  /* 0x000000010404781a */ /* 0x000fe40000000000 */
[----:B------:R-:W-:Y:S02]  /*9f40*/  LOP3.LUT R2, R6, 0x30, RZ, 0xc0, !PT ;  /* 0x0000003006027812 */ /* 0x000fe400078ec0ff */
[----:B------:R-:W-:Y:S02]  /*9f50*/  LOP3.LUT R0, R9, R0, RZ, 0x3c, !PT ;  /* 0x0000000009007212 */ /* 0x000fe400078e3cff */
[----:B------:R-:W-:Y:S02]  /*9f60*/  LOP3.LUT R38, R37, R4, RZ, 0xfc, !PT ;  /* 0x0000000425267212 */ /* 0x000fe400078efcff */
[----:B------:R-:W-:-:S02]  /*9f70*/  LOP3.LUT R2, R2, 0xf, R69, 0xf8, !PT ;  /* 0x0000000f02027812 */ /* 0x000fc400078ef845 */
[C---:B------:R-:W-:Y:S02]  /*9f80*/  LOP3.LUT R57, R3.reuse, 0x8, RZ, 0x3c, !PT ;  /* 0x0000000803397812 */ /* 0x040fe400078e3cff */
[----:B------:R-:W-:Y:S02]  /*9f90*/  LOP3.LUT R39, R3, 0x18, RZ, 0x3c, !PT ;  /* 0x0000001803277812 */ /* 0x000fe400078e3cff */
[----:B------:R-:W-:Y:S02]  /*9fa0*/  ISETP.GE.AND P4, PT, R69, 0x80, PT ;  /* 0x000000804500780c */ /* 0x000fe40003f86270 */
[----:B------:R-:W-:Y:S02]  /*9fb0*/  LEA R88, R72, UR5, 0x2 ;  /* 0x0000000548587c11 */ /* 0x000fe4000f8e10ff */
[----:B------:R-:W-:Y:S02]  /*9fc0*/  PLOP3.LUT P5, PT, PT, PT, PT, 0x8, 0x80 ;  /* 0x000000000080781c */ /* 0x000fe40003fae170 */
[----:B------:R-:W-:-:S02]  /*9fd0*/  LEA R37, R37, UR6, 0x2 ;  /* 0x0000000625257c11 */ /* 0x000fc4000f8e10ff */
[----:B------:R-:W-:Y:S02]  /*9fe0*/  ISETP.LT.AND P0, PT, R69, 0x80, P0 ;  /* 0x000000804500780c */ /* 0x000fe40000701270 */
[----:B------:R-:W-:Y:S02]  /*9ff0*/  LEA R38, R38, UR6, 0x2 ;  /* 0x0000000626267c11 */ /* 0x000fe4000f8e10ff */
[----:B------:R-:W-:Y:S02]  /*a000*/  LEA R85, R2, UR5, 0x2 ;  /* 0x0000000502557c11 */ /* 0x000fe4000f8e10ff */
[----:B------:R-:W-:Y:S02]  /*a010*/  LEA R58, R3, UR5, 0x1 ;  /* 0x00000005033a7c11 */ /* 0x000fe4000f8e08ff */
[----:B------:R-:W-:Y:S02]  /*a020*/  LEA R56, R0, UR5, 0x1 ;  /* 0x0000000500387c11 */ /* 0x000fe4000f8e08ff */
[----:B------:R-:W-:-:S02]  /*a030*/  LEA R57, R57, UR5, 0x1 ;  /* 0x0000000539397c11 */ /* 0x000fc4000f8e08ff */
[----:B------:R-:W-:-:S07]  /*a040*/  LEA R39, R39, UR5, 0x1 ;  /* 0x0000000527277c11 */ /* 0x000fce000f8e08ff */
.L_x_198:
[----:B------:R-:W-:Y:S01]  /*a050*/  IABS R0, UR10 ;  /* 0x0000000a00007c13 */ /* 0x000fe20008000000 */
[----:B------:R-:W1:Y:S01]  /*a060*/  LDCU UR14, c[0x0][0x3e4] ;  /* 0x00007c80ff0e77ac */ /* 0x000e620008000800 */
[----:B------:R-:W-:Y:S02]  /*a070*/  R2UR UR19, R60 ;  /* 0x000000003c1372ca */ /* 0x000fe400000e0000 */
[----:B------:R-:W-:Y:S01]  /*a080*/  R2UR UR15, R0 ;  /* 0x00000000000f72ca */ /* 0x000fe200000e0000 */
[----:B------:R-:W-:Y:S01]  /*a090*/  UMOV UR6, URZ ;  /* 0x000000ff00067c82 */ /* 0x000fe20008000000 */
[----:B------:R-:W-:-:S11]  /*a0a0*/  R2UR UR24, R63 ;  /* 0x000000003f1872ca */ /* 0x000fd600000e0000 */
[----:B------:R-:W2:Y:S01]  /*a0b0*/  I2F.RP R0, UR15 ;  /* 0x0000000f00007d06 */ /* 0x000ea20008209400 */
[----:B-1----:R-:W-:Y:S01]  /*a0c0*/  IMAD.U32 R5, RZ, RZ, UR14 ;  /* 0x0000000eff057e24 */ /* 0x002fe2000f8e00ff */
[----:B------:R-:W-:-:S04]  /*a0d0*/  UISETP.NE.AND UP3, UPT, UR14, URZ, UPT ;  /* 0x000000ff0e00728c */ /* 0x000fc8000bf65270 */
[----:B------:R-:W-:-:S04]  /*a0e0*/  IABS R5, R5 ;  /* 0x0000000500057213 */ /* 0x000fc80000000000 */
[----:B------:R-:W-:Y:S02]  /*a0f0*/  R2UR UR16, R5 ;  /* 0x00000000051072ca */ /* 0x000fe400000e0000 */
[----:B------:R-:W-:Y:S01]  /*a100*/  IABS R5, UR10 ;  /* 0x0000000a00057c13 */ /* 0x000fe20008000000 */
[----:B--2---:R-:W1:Y:S02]  /*a110*/  MUFU.RCP R0, R0 ;  /* 0x0000000000007308 */ /* 0x004e640000001000 */
[----:B-1----:R-:W-:Y:S01]  /*a120*/  VIADD R4, R0, 0xffffffe ;  /* 0x0ffffffe00047836 */ /* 0x002fe20000000000 */
        /* <DEDUP_REMOVED lines=13> */
[----:B------:R-:W-:Y:S01]  /*a200*/  UMOV UR23, UR7 ;  /* 0x0000000700177c82 */ /* 0x000fe20008000000 */
[----:B------:R-:W1:Y:S04]  /*a210*/  F2I.FTZ.U32.TRUNC.NTZ R4, R4 ;  /* 0x0000000400047305 */ /* 0x000e68000021f000 */
[----:B------:R-:W-:-:S04]  /*a220*/  UIMAD UR6, UR23, UR13, UR12 ;  /* 0x0000000d170672a4 */ /* 0x000fc8000f8e020c */
[----:B------:R-:W-:Y:S01]  /*a230*/  UISETP.GT.U32.AND UP2, UPT, UR15, UR6, UPT ;  /* 0x000000060f00728c */ /* 0x000fe2000bf44070 */
[----:B-1----:R-:W-:-:S10]  /*a240*/  R2UR UR7, R4 ;  /* 0x00000000040772ca */ /* 0x002fd400000e0000 */
        /* <DEDUP_REMOVED lines=11> */
[----:B------:R-:W-:-:S06]  /*a300*/  @!UP2 UIADD3 UR23, UPT, UPT, -UR23, URZ, URZ ;  /* 0x000000ff1717a290 */ /* 0x000fcc000fffe1ff */
        /* <DEDUP_REMOVED lines=10> */
[----:B------:R-:W-:Y:S01]  /*a3b0*/  ULOP3.LUT UR6, UR23, UR14, URZ, 0x3c, !UPT ;  /* 0x0000000e17067292 */ /* 0x000fe2000f8e3cff */
[----:B------:R-:W1:Y:S03]  /*a3c0*/  LDCU.64 UR16, c[0x0][0x3b0] ;  /* 0x00007600ff1077ac */ /* 0x000e660008000a00 */
[----:B------:R-:W-:-:S05]  /*a3d0*/  UISETP.GE.AND UP2, UPT, UR6, URZ, UPT ;  /* 0x000000ff0600728c */ /* 0x000fca000bf46270 */
[----:B------:R-:W-:-:S07]  /*a3e0*/  @UP0 UIADD3 UR7, UPT, UPT, UR7, 0x1, URZ ;  /* 0x0000000107070890 */ /* 0x000fce000fffe0ff */
[----:B------:R-:W-:Y:S02]  /*a3f0*/  UMOV UR12, UR7 ;  /* 0x00000007000c7c82 */ /* 0x000fe40008000000 */
[----:B------:R-:W-:Y:S02]  /*a400*/  @!UP2 UIADD3 UR12, UPT, UPT, -UR12, URZ, URZ ;  /* 0x000000ff0c0ca290 */ /* 0x000fe4000fffe1ff */
[----:B------:R-:W-:-:S04]  /*a410*/  @!UP3 ULOP3.LUT UR12, URZ, UR14, URZ, 0x33, !UPT ;  /* 0x0000000eff0cb292 */ /* 0x000fc8000f8e33ff */
[----:B------:R-:W-:Y:S02]  /*a420*/  USHF.R.S32.HI UR6, URZ, 0x1f, UR12 ;  /* 0x0000001fff067899 */ /* 0x000fe4000801140c */
[----:B------:R-:W-:Y:S02]  /*a430*/  UIADD3 UR20, UPT, UPT, -UR12, URZ, URZ ;  /* 0x000000ff0c147290 */ /* 0x000fe4000fffe1ff */
[----:B-1----:R-:W-:Y:S02]  /*a440*/  UIMAD UR13, UR6, UR16, URZ ;  /* 0x00000010060d72a4 */ /* 0x002fe4000f8e02ff */
[----:B------:R-:W-:Y:S02]  /*a450*/  UIMAD UR20, UR14, UR20, UR23 ;  /* 0x000000140e1472a4 */ /* 0x000fe4000f8e0217 */
[----:B------:R-:W-:Y:S02]  /*a460*/  UIMAD.WIDE.U32 UR6, UR12, UR16, URZ ;  /* 0x000000100c0672a5 */ /* 0x000fe4000f8e00ff */
[----:B------:R-:W-:-:S02]  /*a470*/  UIMAD UR13, UR12, UR19, UR13 ;  /* 0x000000130c0d72a4 */ /* 0x000fc4000f8e020d */
[----:B------:R-:W-:Y:S02]  /*a480*/  USHF.R.S32.HI UR12, URZ, 0x1f, UR20 ;  /* 0x0000001fff0c7899 */ /* 0x000fe40008011414 */
[----:B------:R-:W-:Y:S02]  /*a490*/  UIADD3 UR7, UPT, UPT, UR7, UR13, URZ ;  /* 0x0000000d07077290 */ /* 0x000fe4000fffe0ff */
[----:B------:R-:W-:-:S04]  /*a4a0*/  UIMAD UR12, UR12, UR17, URZ ;  /* 0x000000110c0c72a4 */ /* 0x000fc8000f8e02ff */
[----:B------:R-:W-:Y:S02]  /*a4b0*/  UIMAD UR12, UR20, UR77, UR12 ;  /* 0x0000004d140c72a4 */ /* 0x000fe4000f8e020c */
[----:B------:R-:W-:Y:S02]  /*a4c0*/  UIMAD.WIDE.U32 UR20, UR20, UR17, UR6 ;  /* 0x00000011141472a5 */ /* 0x000fe4000f8e0006 */
[----:B------:R-:W-:Y:S02]  /*a4d0*/  UIADD3 UR6, UPT, UPT, -UR23, URZ, URZ ;  /* 0x000000ff17067290 */ /* 0x000fe4000fffe1ff */
[----:B------:R-:W-:Y:S02]  /*a4e0*/  UIADD3 UR19, UPT, UPT, UR21, UR12, URZ ;  /* 0x0000000c15137290 */ /* 0x000fe4000fffe0ff */
[----:B------:R-:W-:Y:S02]  /*a4f0*/  UIMAD UR6, UR10, UR6, UR18 ;  /* 0x000000060a0672a4 */ /* 0x000fe4000f8e0212 */
[----:B------:R-:W-:-:S02]  /*a500*/  ULOP3.LUT UR7, UR19, UR24, URZ, 0xfc, !UPT ;  /* 0x0000001813077292 */ /* 0x000fc4000f8efcff */
[----:B------:R-:W-:-:S04]  /*a510*/  USHF.L.U32 UR30, UR6, 0x7, URZ ;  /* 0x00000007061e7899 */ /* 0x000fc800080006ff */
        /* <DEDUP_REMOVED lines=24> */
.L_x_188:
[----:B------:R-:W-:Y:S01]  /*a6a0*/  R2UR UR16, R63 ;  /* 0x000000003f1072ca */ /* 0x000fe200000e0000 */
[----:B------:R-:W1:Y:S01]  /*a6b0*/  LDCU UR17, c[0x0][0x3b8] ;  /* 0x00007700ff1177ac */ /* 0x000e620008000800 */
[----:B------:R-:W-:Y:S01]  /*a6c0*/  MOV R19, 0xa6f0 ;  /* 0x0000a6f000137802 */ /* 0x000fe20000000f00 */
[----:B------:R-:W-:-:S12]  /*a6d0*/  UMOV UR33, UR20 ;  /* 0x0000001400217c82 */ /* 0x000fd80008000000 */
[----:B-1----:R-:W-:Y:S05]  /*a6e0*/  CALL.REL.NOINC `($__internal_3_$__cuda_sm20_div_s64) ;  /* 0x0000002400b07944 */ /* 0x002fea0003c00000 */
[----:B------:R-:W-:-:S05]  /*a6f0*/  UMOV UR15, UR7 ;  /* 0x00000007000f7c82 */ /* 0x000fca0008000000 */
.L_x_189:
[----:B------:R-:W-:Y:S02]  /*a700*/  ULOP3.LUT UR6, UR4, 0x1, URZ, 0xc, !UPT ;  /* 0x0000000104067892 */ /* 0x000fe4000f8e0cff */
[----:B------:R-:W-:Y:S02]  /*a710*/  UIADD3 UR15, UPT, UPT, UR30, UR15, URZ ;  /* 0x0000000f1e0f7290 */ /* 0x000fe4000fffe0ff */
[----:B------:R-:W-:-:S06]  /*a720*/  USHF.L.U32 UR6, UR6, 0x1f, URZ ;  /* 0x0000001f06067899 */ /* 0x000fcc00080006ff */
[----:B------:R-:W-:-:S04]  /*a730*/  MOV R0, UR6 ;  /* 0x0000000600007c02 */ /* 0x000fc80008000f00 */
[----:B------:R-:W1:Y:S02]  /*a740*/  SYNCS.PHASECHK.TRANS64.TRYWAIT P1, [UR5+0x383d0], R0 ;  /* 0x0383d000ff0075a7 */ /* 0x000e640008021105 */
[----:B-1----:R-:W-:Y:S05]  /*a750*/  @!P1 BRA `(.L_x_190) ;  /* 0x0000002400409947 */ /* 0x002fea0003800000 */
.L_x_221:
[----:B------:R-:W-:Y:S02]  /*a760*/  SHF.R.U32.HI R4, RZ, 0x5, R69 ;  /* 0x00000005ff047819 */ /* 0x000fe40000011645 */
[----:B------:R-:W-:Y:S01]  /*a770*/  ELECT P1, URZ, PT ;  /* 0x0000000000ff782f */ /* 0x000fe20003820000 */
[----:B------:R-:W-:Y:S01]  /*a780*/  @!P3 IMAD.MOV.U32 R0, RZ, RZ, 0x4000 ;  /* 0x00004000ff00b424 */ /* 0x000fe200078e00ff */
[----:B------:R-:W-:Y:S05]  /*a790*/  WARPSYNC.ALL ;  /* 0x0000000000007948 */ /* 0x000fea0003800000 */
[----:B------:R-:W-:Y:S01]  /*a7a0*/  NOP ;  /* 0x0000000000007918 */ /* 0x000fe20000000000 */
[----:B------:R-:W-:Y:S01]  /*a7b0*/  R2UR UR13, R4 ;  /* 0x00000000040d72ca */ /* 0x000fe200000e0000 */
[----:B------:R1:W-:Y:S01]  /*a7c0*/  @!P3 SYNCS.ARRIVE.TRANS64 RZ, [UR5+0x383c0], R0 ;  /* 0x0383c000ffffb9a7 */ /* 0x0003e20008000005 */
[----:B------:R-:W-:Y:S01]  /*a7d0*/  ISETP.LT.U32.AND P1, PT, R69, 0x40, P1 ;  /* 0x000000404500780c */ /* 0x000fe20000f21070 */
[----:B------:R-:W-:-:S02]  /*a7e0*/  HFMA2 R36, -RZ, RZ, 1.875, 0 ;  /* 0x3f800000ff247431 */ /* 0x000fc400000001ff */
[----:B-1----:R-:W-:-:S08]  /*a7f0*/  IMAD.MOV.U32 R0, RZ, RZ, -0x800000 ;  /* 0xff800000ff007424 */ /* 0x002fd000078e00ff */
[----:B------:R-:W-:Y:S02]  /*a800*/  USHF.L.U32 UR6, UR13, 0x15, URZ ;  /* 0x000000150d067899 */ /* 0x000fe400080006ff */
[----:B------:R-:W-:Y:S02]  /*a810*/  USHF.L.U32 UR7, UR13, 0x4, URZ ;  /* 0x000000040d077899 */ /* 0x000fe400080006ff */
[----:B------:R-:W-:Y:S02]  /*a820*/  USHF.L.U32 UR12, UR13, 0x3, URZ ;  /* 0x000000030d0c7899 */ /* 0x000fe400080006ff */
[----:B------:R-:W-:Y:S02]  /*a830*/  ULOP3.LUT UR6, UR6, 0x600000, URZ, 0xc0, !UPT ;  /* 0x0060000006067892 */ /* 0x000fe4000f8ec0ff */
[----:B------:R-:W-:Y:S02]  /*a840*/  ULOP3.LUT UR7, UR7, 0x40, URZ, 0xc0, !UPT ;  /* 0x0000004007077892 */ /* 0x000fe4000f8ec0ff */
[----:B------:R-:W-:Y:S01]  /*a850*/  ULOP3.LUT UR12, UR12, 0xffffffc0, URZ, 0xc0, !UPT ;  /* 0xffffffc00c0c7892 */ /* 0x000fe2000f8ec0ff */
[----:B------:R-:W-:Y:S01]  /*a860*/  VOTEU.ANY UP0, P1 ;  /* 0x0000000000ff7886 */ /* 0x000fe20000800100 */
[----:B------:R-:W-:-:S02]  /*a870*/  ULEA UR31, UR13, UR5, 0xd ;  /* 0x000000050d1f7291 */ /* 0x000fc4000f8e68ff */
[----:B------:R-:W-:Y:S02]  /*a880*/  UIADD3 UR6, UPT, UPT, UR6, UR7, UR12 ;  /* 0x0000000706067290 */ /* 0x000fe4000fffe00c */
[----:B------:R-:W-:Y:S02]  /*a890*/  USHF.L.U32 UR14, UR13, 0x6, URZ ;  /* 0x000000060d0e7899 */ /* 0x000fe400080006ff */
[----:B------:R-:W-:Y:S02]  /*a8a0*/  @UP0 UIADD3 UR12, UPT, UPT, UR31, 0x20000, URZ ;  /* 0x000200001f0c0890 */ /* 0x000fe4000fffe0ff */
[----:B------:R-:W-:Y:S01]  /*a8b0*/  @UP0 UIADD3 UR13, UPT, UPT, UR5, 0x383c0, URZ ;  /* 0x000383c0050d0890 */ /* 0x000fe2000fffe0ff */
[----:B------:R-:W-:Y:S01]  /*a8c0*/  VOTEU.ANY UP0, P1 ;  /* 0x0000000000ff7886 */ /* 0x000fe20000800100 */
[----:B------:R-:W-:Y:S01]  /*a8d0*/  BAR.SYNC.DEFER_BLOCKING 0x0, 0x100 ;  /* 0x0004000000007b1d */ /* 0x000fe20000010000 */
[----:B------:R-:W-:Y:S01]  /*a8e0*/  PLOP3.LUT P1, PT, PT, PT, UP1, 0x40, 0x4 ;  /* 0x000000000004781c */ /* 0x000fe20003f2e818 */
[----:B------:R-:W-:-:S09]  /*a8f0*/  UIADD3 UR7, UPT, UPT, UR22, UR6, URZ ;  /* 0x0000000616077290 */ /* 0x000fd2000fffe0ff */
[----:B------:R-:W-:Y:S01]  /*a900*/  STTM.16dp32bit_t0_t15.x32 tmem[UR7], RZ ;  /* 0x000000ff000079ed */ /* 0x000fe20008a80007 */
[----:B------:R-:W-:Y:S01]  /*a910*/  STTM.16dp32bit_t16_t31.x32 tmem[UR7+0x20], RZ ;  /* 0x000020ff000079ed */ /* 0x000fe20008aa0007 */
[----:B------:R1:W-:Y:S01]  /*a920*/  @UP0 UTMALDG.2D [UR12], [UR8] ;  /* 0x0000000c080005b4 */ /* 0x0003e20008008000 */
[----:B------:R-:W2:Y:S02]  /*a930*/  FENCE.VIEW.ASYNC.T ;  /* 0x00000000000073c6 */ /* 0x000ea40000000200 */
[----:B--2---:R-:W-:Y:S06]  /*a940*/  BAR.SYNC.DEFER_BLOCKING 0x0, 0x100 ;  /* 0x0004000000007b1d */ /* 0x004fec0000010000 */
[----:B-1----:R-:W-:Y:S05]  /*a950*/  @P1 BRA `(.L_x_191) ;  /* 0x0000000c00841947 */ /* 0x002fea0003800000 */
[----:B------:R-:W-:Y:S01]  /*a960*/  ISETP.NE.AND P1, PT, R86, RZ, PT ;  /* 0x000000ff5600720c */ /* 0x000fe20003f25270 */
[----:B------:R-:W-:Y:S01]  /*a970*/  IMAD.MOV.U32 R36, RZ, RZ, 0x3f800000 ;  /* 0x3f800000ff247424 */ /* 0x000fe200078e00ff */
[----:B------:R-:W-:Y:S01]  /*a980*/  UMOV UR6, URZ ;  /* 0x000000ff00067c82 */ /* 0x000fe20008000000 */
[----:B------:R-:W-:-:S10]  /*a990*/  IMAD.MOV.U32 R42, RZ, RZ, -0x800000 ;  /* 0xff800000ff2a7424 */ /* 0x000fd400078e00ff */
.L_x_195:
[----:B------:R-:W-:-:S04]  /*a9a0*/  SEL R59, RZ, 0xffffffff, !P5 ;  /* 0xffffffffff3b7807 */ /* 0x000fc80006800000 */
[----:B------:R-:W-:-:S04]  /*a9b0*/  SHF.L.U32 R59, R59, 0x1f, RZ ;  /* 0x0000001f3b3b7819 */ /* 0x000fc800000006ff */
[----:B------:R-:W1:Y:S02]  /*a9c0*/  SYNCS.PHASECHK.TRANS64.TRYWAIT P6, [UR5+0x383a0], R59 ;  /* 0x0383a03bff0075a7 */ /* 0x000e6400080c1105 */
[----:B-12---:R-:W-:Y:S05]  /*a9d0*/  @!P6 BRA `(.L_x_192) ;  /* 0x0000002000ace947 */ /* 0x006fea0003800000 */
.L_x_222:
[----:B------:R-:W-:Y:S01]  /*a9e0*/  LDTM.16dp32bit_t0_t15.x32 R4, tmem[UR7+-0x80] ;  /* 0xffff8007000479ee */ /* 0x000fe20008a8ff00 */
[----:B------:R-:W1:Y:S01]  /*a9f0*/  LDTM.16dp32bit_t16_t31.x32 R4, tmem[UR7+-0x60] ;  /* 0xffffa007000479ee */ /* 0x000e620008aaff00 */
[----:B------:R-:W-:Y:S01]  /*aa00*/  NOP ;  /* 0x0000000000007918 */ /* 0x000fe20000000000 */
[----:B-1----:R-:W-:Y:S01]  /*aa10*/  SYNCS.ARRIVE.TRANS64.A1T0 RZ, [UR5+0x383f0], RZ ;  /* 0x0383f0ffffff79a7 */ /* 0x002fe20008100005 */
[----:B------:R-:W-:Y:S01]  /*aa20*/  BAR.SYNC.DEFER_BLOCKING 0x0, 0x100 ;  /* 0x0004000000007b1d */ /* 0x000fe20000010000 */
[----:B------:R-:W-:-:S05]  /*aa30*/  SEL R89, RZ, 0xffffffff, P5 ;  /* 0xffffffffff597807 */ /* 0x000fca0002800000 */
[----:B------:R-:W-:Y:S01]  /*aa40*/  IMAD.U32 R89, R89, -0x80000000, RZ ;  /* 0x8000000059597824 */ /* 0x000fe200078e00ff */
        /* <DEDUP_REMOVED lines=16> */
[----:B------:R-:W1:Y:S02]  /*ab50*/  SHFL.BFLY PT, R41, R0, 0x10, 0x1f ;  /* 0x0e001f0000297f89 */ /* 0x000e6400000e0000 */
[----:B-1----:R-:W-:-:S05]  /*ab60*/  FMNMX R41, R0, R41, !PT ;  /* 0x0000002900297209 */ /* 0x002fca0007800000 */
[----:B------:R-:W-:Y:S01]  /*ab70*/  @!P1 STS [R38], R41 ;  /* 0x0000002926009388 */ /* 0x000fe20000000800 */
[----:B------:R-:W-:Y:S06]  /*ab80*/  BAR.SYNC.DEFER_BLOCKING 0x0, 0x100 ;  /* 0x0004000000007b1d */ /* 0x000fec0000010000 */
[----:B------:R-:W1:Y:S04]  /*ab90*/  @!P4 LDS R3, [R82+0x30000] ;  /* 0x030000005203c984 */ /* 0x000e680000000800 */
[----:B-1----:R-:W1:Y:S02]  /*aba0*/  SHFL.BFLY PT, R40, R3, 0x1, 0x1f ;  /* 0x0c201f0003287f89 */ /* 0x002e6400000e0000 */
[----:B-1----:R-:W-:-:S05]  /*abb0*/  FMNMX R43, R3, R40, !PT ;  /* 0x00000028032b7209 */ /* 0x002fca0007800000 */
[----:B------:R-:W-:Y:S01]  /*abc0*/  @P0 STS [R82+0x30000], R43 ;  /* 0x0300002b52000388 */ /* 0x000fe20000000800 */
[----:B------:R-:W-:Y:S06]  /*abd0*/  BAR.SYNC.DEFER_BLOCKING 0x0, 0x100 ;  /* 0x0004000000007b1d */ /* 0x000fec0000010000 */
[----:B------:R-:W1:Y:S02]  /*abe0*/  LDS R0, [R37] ;  /* 0x0000000025007984 */ /* 0x000e640000000800 */
[----:B-1----:R-:W-:-:S05]  /*abf0*/  FMUL R45, R0, UR71 ;  /* 0x00000047002d7c20 */ /* 0x002fca0008400000 */
[----:B------:R-:W-:-:S05]  /*ac00*/  FMNMX R0, R45, R42, !PT ;  /* 0x0000002a2d007209 */ /* 0x000fca0007800000 */
[--C-:B------:R-:W-:Y:S01]  /*ac10*/  FFMA R40, R4, UR71, -R0.reuse ;  /* 0x0000004704287c23 */ /* 0x100fe20008000800 */
[--C-:B------:R-:W-:Y:S01]  /*ac20*/  FFMA R44, R5, UR71, -R0.reuse ;  /* 0x00000047052c7c23 */ /* 0x100fe20008000800 */
[--C-:B------:R-:W-:Y:S01]  /*ac30*/  FFMA R41, R6, UR71, -R0.reuse ;  /* 0x0000004706297c23 */ /* 0x100fe20008000800 */
[--C-:B------:R-:W-:Y:S01]  /*ac40*/  FFMA R45, R7, UR71, -R0.reuse ;  /* 0x00000047072d7c23 */ /* 0x100fe20008000800 */
[--C-:B------:R-:W-:Y:S01]  /*ac50*/  FFMA R46, R8, UR71, -R0.reuse ;  /* 0x00000047082e7c23 */ /* 0x100fe20008000800 */
[--C-:B------:R-:W-:Y:S01]  /*ac60*/  FFMA R47, R9, UR71, -R0.reuse ;  /* 0x00000047092f7c23 */ /* 0x100fe20008000800 */
[----:B------:R-:W-:Y:S01]  /*ac70*/  MUFU.EX2 R40, R40 ;  /* 0x0000002800287308 */ /* 0x000fe20000000800 */
[--C-:B------:R-:W-:Y:S01]  /*ac80*/  FFMA R43, R10, UR71, -R0.reuse ;  /* 0x000000470a2b7c23 */ /* 0x100fe20008000800 */
[--C-:B------:R-:W-:Y:S01]  /*ac90*/  FFMA R55, R11, UR71, -R0.reuse ;  /* 0x000000470b377c23 */ /* 0x100fe20008000800 */
[--C-:B------:R-:W-:Y:S01]  /*aca0*/  FFMA R48, R12, UR71, -R0.reuse ;  /* 0x000000470c307c23 */ /* 0x100fe20008000800 */
[--C-:B------:R-:W-:Y:S01]  /*acb0*/  FFMA R49, R13, UR71, -R0.reuse ;  /* 0x000000470d317c23 */ /* 0x100fe20008000800 */
[--C-:B------:R-:W-:Y:S01]  /*acc0*/  FFMA R50, R14, UR71, -R0.reuse ;  /* 0x000000470e327c23 */ /* 0x100fe20008000800 */
[--C-:B------:R-:W-:Y:S01]  /*acd0*/  FFMA R51, R15, UR71, -R0.reuse ;  /* 0x000000470f337c23 */ /* 0x100fe20008000800 */
[--C-:B------:R-:W-:Y:S01]  /*ace0*/  FFMA R54, R16, UR71, -R0.reuse ;  /* 0x0000004710367c23 */ /* 0x100fe20008000800 */
[----:B------:R-:W1:Y:S01]  /*acf0*/  MUFU.EX2 R44, R44 ;  /* 0x0000002c002c7308 */ /* 0x000e620000000800 */
[--C-:B------:R-:W-:Y:S01]  /*ad00*/  FFMA R61, R17, UR71, -R0.reuse ;  /* 0x00000047113d7c23 */ /* 0x100fe20008000800 */
        /* <DEDUP_REMOVED lines=14> */
[----:B------:R-:W3:Y:S01]  /*adf0*/  MUFU.EX2 R45, R45 ;  /* 0x0000002d002d7308 */ /* 0x000ee20000000800 */
[----:B-1----:R-:W-:Y:S01]  /*ae00*/  FADD R4, R40, R44 ;  /* 0x0000002c28047221 */ /* 0x002fe20000000000 */
[--C-:B------:R-:W-:Y:S01]  /*ae10*/  FFMA R74, R31, UR71, -R0.reuse ;  /* 0x000000471f4a7c23 */ /* 0x100fe20008000800 */
[--C-:B------:R-:W-:Y:S01]  /*ae20*/  FFMA R76, R32, UR71, -R0.reuse ;  /* 0x00000047204c7c23 */ /* 0x100fe20008000800 */
[--C-:B------:R-:W-:Y:S01]  /*ae30*/  FFMA R78, R33, UR71, -R0.reuse ;  /* 0x00000047214e7c23 */ /* 0x100fe20008000800 */
[--C-:B------:R-:W-:Y:S01]  /*ae40*/  FFMA R80, R34, UR71, -R0.reuse ;  /* 0x0000004722507c23 */ /* 0x100fe20008000800 */
[----:B------:R-:W-:-:S02]  /*ae50*/  FFMA R81, R35, UR71, -R0 ;  /* 0x0000004723517c23 */ /* 0x000fc40008000800 */
[----:B------:R-:W1:Y:S01]  /*ae60*/  MUFU.EX2 R46, R46 ;  /* 0x0000002e002e7308 */ /* 0x000e620000000800 */
[----:B--2---:R-:W-:-:S07]  /*ae70*/  FADD R4, R41, R4 ;  /* 0x0000000429047221 */ /* 0x004fce0000000000 */
[----:B------:R-:W2:Y:S01]  /*ae80*/  MUFU.EX2 R47, R47 ;  /* 0x0000002f002f7308 */ /* 0x000ea20000000800 */
[----:B---3--:R-:W-:-:S07]  /*ae90*/  FADD R5, R45, R4 ;  /* 0x000000042d057221 */ /* 0x008fce0000000000 */
[----:B------:R-:W3:Y:S01]  /*aea0*/  MUFU.EX2 R43, R43 ;  /* 0x0000002b002b7308 */ /* 0x000ee20000000800 */
[----:B-1----:R-:W-:-:S07]  /*aeb0*/  FADD R4, R46, R5 ;  /* 0x000000052e047221 */ /* 0x002fce0000000000 */
        /* <DEDUP_REMOVED lines=49> */
[----:B--2---:R-:W-:-:S04]  /*b1d0*/  FADD R5, R78, R5 ;  /* 0x000000054e057221 */ /* 0x004fc80000000000 */
[----:B---3--:R-:W-:-:S04]  /*b1e0*/  FADD R4, R80, R5 ;  /* 0x0000000550047221 */ /* 0x008fc80000000000 */
[----:B-1----:R-:W-:-:S05]  /*b1f0*/  FADD R4, R81, R4 ;  /* 0x0000000451047221 */ /* 0x002fca0000000000 */
[----:B------:R-:W1:Y:S02]  /*b200*/  SHFL.BFLY PT, R5, R4, 0x10, 0x1f ;  /* 0x0e001f0004057f89 */ /* 0x000e6400000e0000 */
[----:B-1----:R-:W-:Y:S01]  /*b210*/  FADD R7, R4, R5 ;  /* 0x0000000504077221 */ /* 0x002fe20000000000 */
[----:B------:R-:W-:Y:S06]  /*b220*/  BAR.SYNC.DEFER_BLOCKING 0x0, 0x100 ;  /* 0x0004000000007b1d */ /* 0x000fec0000010000 */
[----:B------:R-:W-:Y:S02]  /*b230*/  @!P1 STS [R38], R7 ;  /* 0x0000000726009388 */ /* 0x000fe40000000800 */
[----:B------:R-:W-:Y:S06]  /*b240*/  BAR.SYNC.DEFER_BLOCKING 0x0, 0x100 ;  /* 0x0004000000007b1d */ /* 0x000fec0000010000 */
[----:B------:R-:W1:Y:S04]  /*b250*/  @!P4 LDS R2, [R82+0x30000] ;  /* 0x030000005202c984 */ /* 0x000e680000000800 */
[----:B-1----:R-:W1:Y:S02]  /*b260*/  SHFL.BFLY PT, R5, R2, 0x1, 0x1f ;  /* 0x0c201f0002057f89 */ /* 0x002e6400000e0000 */
[----:B-1----:R-:W-:-:S05]  /*b270*/  FADD R5, R2, R5 ;  /* 0x0000000502057221 */ /* 0x002fca0000000000 */
[----:B------:R1:W-:Y:S01]  /*b280*/  @P0 STS [R82+0x30000], R5 ;  /* 0x0300000552000388 */ /* 0x0003e20000000800 */
[----:B------:R-:W-:Y:S06]  /*b290*/  BAR.SYNC.DEFER_BLOCKING 0x0, 0x100 ;  /* 0x0004000000007b1d */ /* 0x000fec0000010000 */
[----:B------:R1:W2:Y:S01]  /*b2a0*/  LDS R90, [R37] ;  /* 0x00000000255a7984 */ /* 0x0002a20000000800 */
[----:B------:R-:W3:Y:S02]  /*b2b0*/  SYNCS.PHASECHK.TRANS64.TRYWAIT P6, [UR5+0x38380], R59 ;  /* 0x0383803bff0075a7 */ /* 0x000ee400080c1105 */
[----:B-123--:R-:W-:Y:S05]  /*b2c0*/  @!P6 BRA `(.L_x_193) ;  /* 0x00000018007ce947 */ /* 0x00efea0003800000 */
.L_x_223:
[----:B------:R-:W-:Y:S01]  /*b2d0*/  LDTM.16dp32bit_t0_t15.x32 R4, tmem[UR7] ;  /* 0x00000007000479ee */ /* 0x000fe20008a80000 */
[----:B------:R-:W1:Y:S01]  /*b2e0*/  LDTM.16dp32bit_t16_t31.x32 R4, tmem[UR7+0x20] ;  /* 0x00002007000479ee */ /* 0x000e620008aa0000 */
[----:B------:R-:W-:Y:S01]  /*b2f0*/  NOP ;  /* 0x0000000000007918 */ /* 0x000fe20000000000 */
[----:B-1----:R-:W-:Y:S01]  /*b300*/  SYNCS.ARRIVE.TRANS64.A1T0 RZ, [UR5+0x38410], RZ ;  /* 0x038410ffffff79a7 */ /* 0x002fe20008100005 */
[----:B------:R-:W-:Y:S01]  /*b310*/  FADD R59, -R0, R42 ;  /* 0x0000002a003b7221 */ /* 0x000fe20000000100 */
[----:B------:R-:W-:-:S05]  /*b320*/  F2FP.BF16.F32.PACK_AB R43, R55, R43 ;  /* 0x0000002b372b723e */ /* 0x000fca00000010ff */
[----:B------:R-:W1:Y:S01]  /*b330*/  MUFU.EX2 R59, R59 ;  /* 0x0000003b003b7308 */ /* 0x000e620000000800 */
[----:B------:R-:W2:Y:S01]  /*b340*/  SYNCS.PHASECHK.TRANS64.TRYWAIT P6, [UR5+0x38370], R89 ;  /* 0x03837059ff0075a7 */ /* 0x000ea200080c1105 */
[----:B-1----:R-:W-:Y:S01]  /*b350*/  FFMA R36, R59, R36, R90 ;  /* 0x000000243b247223 */ /* 0x002fe2000000005a */
[----:B--2---:R-:W-:Y:S06]  /*b360*/  @!P6 BRA `(.L_x_194) ;  /* 0x000000180060e947 */ /* 0x004fec0003800000 */
.L_x_224:
[----:B------:R-:W-:Y:S01]  /*b370*/  F2FP.BF16.F32.PACK_AB R42, R47, R46 ;  /* 0x0000002e2f2a723e */ /* 0x000fe200000010ff */
[----:B------:R-:W-:Y:S01]  /*b380*/  FMUL R4, R59, R4 ;  /* 0x000000043b047220 */ /* 0x000fe20000400000 */
[----:B------:R-:W-:Y:S01]  /*b390*/  F2FP.BF16.F32.PACK_AB R41, R45, R41 ;  /* 0x000000292d29723e */ /* 0x000fe200000010ff */
[C---:B------:R-:W-:Y:S01]  /*b3a0*/  FMUL R5, R59.reuse, R5 ;  /* 0x000000053b057220 */ /* 0x040fe20000400000 */
[----:B------:R-:W-:Y:S01]  /*b3b0*/  F2FP.BF16.F32.PACK_AB R40, R44, R40 ;  /* 0x000000282c28723e */ /* 0x000fe200000010ff */
[----:B------:R-:W-:Y:S01]  /*b3c0*/  FMUL R6, R59, R6 ;  /* 0x000000063b067220 */ /* 0x000fe20000400000 */
[----:B------:R-:W-:Y:S01]  /*b3d0*/  F2FP.BF16.F32.PACK_AB R47, R71, R68 ;  /* 0x00000044472f723e */ /* 0x000fe200000010ff */
[----:B------:R-:W-:Y:S01]  /*b3e0*/  FMUL R7, R59, R7 ;  /* 0x000000073b077220 */ /* 0x000fe20000400000 */
[----:B------:R-:W-:Y:S01]  /*b3f0*/  F2FP.BF16.F32.PACK_AB R46, R61, R54 ;  /* 0x000000363d2e723e */ /* 0x000fe200000010ff */
[----:B------:R1:W-:Y:S01]  /*b400*/  STS.128 [R58+0x28000], R40 ;  /* 0x028000283a007388 */ /* 0x0003e20000000c00 */
[----:B------:R-:W-:Y:S01]  /*b410*/  F2FP.BF16.F32.PACK_AB R45, R51, R50 ;  /* 0x00000032332d723e */ /* 0x000fe200000010ff */
[----:B------:R-:W-:Y:S01]  /*b420*/  FMUL R8, R59, R8 ;  /* 0x000000083b087220 */ /* 0x000fe20000400000 */
        /* <DEDUP_REMOVED lines=11> */
[C---:B------:R-:W-:Y:S01]  /*b4e0*/  FMUL R13, R59.reuse, R13 ;  /* 0x0000000d3b0d7220 */ /* 0x040fe20000400000 */
        /* <DEDUP_REMOVED lines=31> */
[----:B-1----:R-:W1:Y:S01]  /*b6e0*/  LDC R40, c[0x0][0x3e8] ;  /* 0x0000fa00ff287b82 */ /* 0x002e620000000800 */
[----:B------:R-:W-:Y:S01]  /*b6f0*/  UIADD3 UR6, UPT, UPT, UR6, 0x80, URZ ;  /* 0x0000008006067890 */ /* 0x000fe2000fffe0ff */
[----:B------:R2:W-:Y:S01]  /*b700*/  STTM.16dp32bit_t0_t15.x32 tmem[UR7], R4 ;  /* 0x00000004000079ed */ /* 0x0005e20008a80007 */
[----:B------:R2:W-:Y:S01]  /*b710*/  STTM.16dp32bit_t16_t31.x32 tmem[UR7+0x20], R4 ;  /* 0x00002004000079ed */ /* 0x0005e20008aa0007 */
[----:B------:R-:W3:Y:S01]  /*b720*/  FENCE.VIEW.ASYNC.T ;  /* 0x00000000000073c6 */ /* 0x000ee20000000200 */
[----:B------:R-:W-:-:S03]  /*b730*/  IMAD.MOV.U32 R42, RZ, RZ, R0 ;  /* 0x000000ffff2a7224 */ /* 0x000fc600078e0000 */
[----:B---3--:R-:W-:Y:S01]  /*b740*/  BAR.SYNC.DEFER_BLOCKING 0x0, 0x100 ;  /* 0x0004000000007b1d */ /* 0x008fe20000010000 */
[----:B-1----:R-:W-:-:S13]  /*b750*/  ISETP.LE.AND P6, PT, R40, UR6, PT ;  /* 0x0000000628007c0c */ /* 0x002fda000bfc3270 */
[----:B------:R-:W-:Y:S05]  /*b760*/  @!P6 BRA `(.L_x_195) ;  /* 0xfffffff0008ce947 */ /* 0x000fea000383ffff */
.L_x_191:
[----:B--2---:R-:W-:Y:S01]  /*b770*/  MOV R45, R36 ;  /* 0x00000024002d7202 */ /* 0x004fe20000000f00 */
[----:B------:R-:W1:Y:S01]  /*b780*/  LDCU UR12, c[0x0][0x3e8] ;  /* 0x00007d00ff0c77ac */ /* 0x000e620008000800 */
[----:B------:R-:W-:Y:S02]  /*b790*/  MOV R7, 0x3dc6b27f ;  /* 0x3dc6b27f00077802 */ /* 0x000fe40000000f00 */
[C---:B------:R-:W-:Y:S01]  /*b7a0*/  FSETP.GEU.AND P1, PT, R45.reuse, 1.175494350822287508e-38, PT ;  /* 0x008000002d00780b */ /* 0x040fe20003f2e000 */
[----:B------:R-:W-:Y:S01]  /*b7b0*/  FMUL R4, R45, 8388608 ;  /* 0x4b0000002d047820 */ /* 0x000fe20000400000 */
[----:B------:R-:W-:Y:S01]  /*b7c0*/  R2UR UR13, R64 ;  /* 0x00000000400d72ca */ /* 0x000fe200000e0000 */
[----:B------:R-:W2:Y:S03]  /*b7d0*/  LDCU.64 UR16, c[0x0][0x358] ;  /* 0x00006b00ff1077ac */ /* 0x000ea60008000a00 */
[----:B------:R-:W-:-:S04]  /*b7e0*/  FSEL R40, R4, R45, !P1 ;  /* 0x0000002d04287208 */ /* 0x000fc80004800000 */
[C---:B------:R-:W-:Y:S01]  /*b7f0*/  ISETP.GE.U32.AND P6, PT, R40.reuse, 0x7f800000, PT ;  /* 0x7f8000002800780c */ /* 0x040fe20003fc6070 */
[----:B------:R-:W-:Y:S01]  /*b800*/  VIADD R4, R40, 0xc0cafb0d ;  /* 0xc0cafb0d28047836 */ /* 0x000fe20000000000 */
[----:B-1----:R-:W-:-:S04]  /*b810*/  UIMAD UR23, UR23, UR12, URZ ;  /* 0x0000000c171772a4 */ /* 0x002fc8000f8e02ff */
[----:B------:R-:W-:-:S05]  /*b820*/  LOP3.LUT R5, R4, 0xff800000, RZ, 0xc0, !PT ;  /* 0xff80000004057812 */ /* 0x000fca00078ec0ff */
[----:B------:R-:W-:Y:S01]  /*b830*/  IMAD.IADD R4, R40, 0x1, -R5 ;  /* 0x0000000128047824 */ /* 0x000fe200078e0a05 */
[----:B------:R-:W-:Y:S01]  /*b840*/  I2FP.F32.S32 R5, R5 ;  /* 0x0000000500057245 */ /* 0x000fe20000201400 */
[----:B------:R-:W-:Y:S02]  /*b850*/  @P6 IMAD.MOV.U32 R41, RZ, RZ, 0x7f800000 ;  /* 0x7f800000ff296424 */ /* 0x000fe400078e00ff */
[----:B------:R-:W-:Y:S01]  /*b860*/  FADD R6, R4, -1 ;  /* 0xbf80000004067421 */ /* 0x000fe20000000000 */
[----:B------:R-:W-:Y:S02]  /*b870*/  FSEL R4, RZ, -23, P1 ;  /* 0xc1b80000ff047808 */ /* 0x000fe40000800000 */
[----:B------:R-:W-:Y:S01]  /*b880*/  FSETP.NEU.AND P1, PT, R40, RZ, PT ;  /* 0x000000ff2800720b */ /* 0x000fe20003f2d000 */
[----:B------:R-:W-:Y:S02]  /*b890*/  FFMA.FTZ R7, R6, R7, -0.16845393180847167969 ;  /* 0xbe2c7f3006077423 */ /* 0x000fe40000010007 */
[----:B------:R-:W-:-:S02]  /*b8a0*/  FFMA.FTZ R4, R5, 1.1920928955078125e-07, R4 ;  /* 0x3400000005047823 */ /* 0x000fc40000010004 */
        /* <DEDUP_REMOVED lines=13> */
[----:B------:R-:W-:Y:S01]  /*b980*/  LDTM.16dp32bit_t0_t15.x32 R4, tmem[UR7] ;  /* 0x00000007000479ee */ /* 0x000fe20008a80000 */
[----:B------:R-:W1:Y:S01]  /*b990*/  LDTM.16dp32bit_t16_t31.x32 R4, tmem[UR7+0x20] ;  /* 0x00002007000479ee */ /* 0x000e620008aa0000 */
[----:B------:R-:W-:Y:S01]  /*b9a0*/  NOP ;  /* 0x0000000000007918 */ /* 0x000fe20000000000 */
[----:B-1----:R-:W-:Y:S01]  /*b9b0*/  BAR.SYNC.DEFER_BLOCKING 0x0, 0x100 ;  /* 0x0004000000007b1d */ /* 0x002fe20000010000 */
[C---:B------:R-:W-:Y:S02]  /*b9c0*/  FSETP.GT.AND P6, PT, |R45|.reuse, 8.50705917302346158658e+37, PT ;  /* 0x7e8000002d00780b */ /* 0x040fe40003fc4200 */
[----:B------:R-:W-:Y:S01]  /*b9d0*/  FSEL R41, R36, -INF , P1 ;  /* 0xff80000024297808 */ /* 0x000fe20000800000 */
[----:B------:R-:W-:Y:S01]  /*b9e0*/  IMAD.U32 R36, RZ, RZ, UR30 ;  /* 0x0000001eff247e24 */ /* 0x000fe2000f8e00ff */
[----:B------:R-:W-:Y:S01]  /*b9f0*/  FSETP.GEU.AND P1, PT, |R45|, 1.175494350822287508e-38, PT ;  /* 0x008000002d00780b */ /* 0x000fe20003f2e200 */
[----:B------:R-:W1:Y:S02]  /*ba00*/  LDCU.64 UR6, c[0x0][0x3a0] ;  /* 0x00007400ff0677ac */ /* 0x000e640008000a00 */
[----:B------:R-:W-:Y:S01]  /*ba10*/  FADD R0, R41, R0 ;  /* 0x0000000029007221 */ /* 0x000fe20000000000 */
[----:B------:R-:W-:-:S05]  /*ba20*/  LOP3.LUT R47, R36, 0x3f, R69, 0xf8, !PT ;  /* 0x0000003f242f7812 */ /* 0x000fca00078ef845 */
[----:B------:R-:W-:-:S04]  /*ba30*/  @P6 FMUL R45, R45, 0.25 ;  /* 0x3e8000002d2d6820 */ /* 0x000fc80000400000 */
[----:B------:R-:W-:Y:S01]  /*ba40*/  @!P1 FMUL R45, R45, 16777216 ;  /* 0x4b8000002d2d9820 */ /* 0x000fe20000400000 */
[----:B------:R-:W-:Y:S01]  /*ba50*/  @P6 FMUL R4, R4, 0.25 ;  /* 0x3e80000004046820 */ /* 0x000fe20000400000 */
[----:B------:R-:W-:Y:S01]  /*ba60*/  @P6 FMUL R5, R5, 0.25 ;  /* 0x3e80000005056820 */ /* 0x000fe20000400000 */
[----:B------:R3:W-:Y:S01]  /*ba70*/  STS [R85+0x30000], R0 ;  /* 0x0300000055007388 */ /* 0x0007e20000000800 */
[----:B-1----:R-:W-:Y:S01]  /*ba80*/  UIMAD.WIDE UR6, UR23, 0x4, UR6 ;  /* 0x00000004170678a5 */ /* 0x002fe2000f8e0206 */
[----:B------:R-:W-:Y:S01]  /*ba90*/  @P6 FMUL R6, R6, 0.25 ;  /* 0x3e80000006066820 */ /* 0x000fe20000400000 */
[----:B------:R-:W-:Y:S01]  /*baa0*/  @P6 FMUL R7, R7, 0.25 ;  /* 0x3e80000007076820 */ /* 0x000fe20000400000 */
[----:B------:R-:W-:Y:S01]  /*bab0*/  BAR.SYNC.DEFER_BLOCKING 0x0, 0x100 ;  /* 0x0004000000007b1d */ /* 0x000fe20000010000 */
[----:B------:R-:W-:Y:S01]  /*bac0*/  @P6 FMUL R8, R8, 0.25 ;  /* 0x3e80000008086820 */ /* 0x000fe20000400000 */
[----:B------:R-:W-:Y:S01]  /*bad0*/  @P6 FMUL R9, R9, 0.25 ;  /* 0x3e80000009096820 */ /* 0x000fe20000400000 */
[----:B------:R-:W-:Y:S01]  /*bae0*/  MOV R40, UR6 ;  /* 0x0000000600287c02 */ /* 0x000fe20008000f00 */
[----:B------:R-:W-:Y:S01]  /*baf0*/  ULOP3.LUT UR6, UR19, UR13, URZ, 0xfc, !UPT ;  /* 0x0000000d13067292 */ /* 0x000fe2000f8efcff */
        /* <DEDUP_REMOVED lines=19> */
[----:B------:R-:W2:Y:S01]  /*bc30*/  LDS R43, [R88+0x30000] ;  /* 0x03000000582b7984 */ /* 0x000ea20000000800 */
[----:B------:R-:W-:Y:S01]  /*bc40*/  @P6 FMUL R29, R29, 0.25 ;  /* 0x3e8000001d1d6820 */ /* 0x000fe20000400000 */
[----:B------:R-:W-:Y:S01]  /*bc50*/  @P6 FMUL R30, R30, 0.25 ;  /* 0x3e8000001e1e6820 */ /* 0x000fe20000400000 */
[----:B------:R-:W-:Y:S01]  /*bc60*/  @P6 FMUL R31, R31, 0.25 ;  /* 0x3e8000001f1f6820 */ /* 0x000fe20000400000 */
[----:B------:R-:W-:Y:S01]  /*bc70*/  @P6 FMUL R32, R32, 0.25 ;  /* 0x3e80000020206820 */ /* 0x000fe20000400000 */
[----:B------:R-:W-:Y:S01]  /*bc80*/  @P6 FMUL R33, R33, 0.25 ;  /* 0x3e80000021216820 */ /* 0x000fe20000400000 */
[----:B------:R-:W-:Y:S01]  /*bc90*/  @P6 FMUL R34, R34, 0.25 ;  /* 0x3e80000022226820 */ /* 0x000fe20000400000 */
[----:B------:R-:W-:Y:S01]  /*bca0*/  @P6 FMUL R35, R35, 0.25 ;  /* 0x3e80000023236820 */ /* 0x000fe20000400000 */
[----:B------:R-:W3:Y:S01]  /*bcb0*/  MUFU.RCP R36, R45 ;  /* 0x0000002d00247308 */ /* 0x000ee20000001000 */
[----:B------:R-:W-:Y:S01]  /*bcc0*/  ISETP.NE.AND P6, PT, R87, RZ, PT ;  /* 0x000000ff5700720c */ /* 0x000fe20003fc5270 */
        /* <DEDUP_REMOVED lines=32> */
[----:B------:R-:W-:Y:S01]  /*bed0*/  ISETP.NE.U32.AND P1, PT, RZ, UR6, PT ;  /* 0x00000006ff007c0c */ /* 0x000fe2000bf25070 */
[----:B------:R-:W-:-:S02]  /*bee0*/  IMAD.U32 R41, RZ, RZ, UR7 ;  /* 0x00000007ff297e24 */ /* 0x000fc4000f8e00ff */
[C---:B---3--:R-:W-:Y:S01]  /*bef0*/  FMUL R0, R36.reuse, R4 ;  /* 0x0000000424007220 */ /* 0x048fe20000400000 */
[C---:B------:R-:W-:Y:S01]  /*bf00*/  FMUL R6, R36.reuse, R6 ;  /* 0x0000000624067220 */ /* 0x040fe20000400000 */
[----:B------:R-:W-:Y:S01]  /*bf10*/  FMUL R7, R36, R7 ;  /* 0x0000000724077220 */ /* 0x000fe20000400000 */
[----:B------:R-:W-:-:S04]  /*bf20*/  IMAD.WIDE R40, R47, 0x4, R40 ;  /* 0x000000042f287825 */ /* 0x000fc800078e0228 */
[C---:B------:R-:W-:Y:S01]  /*bf30*/  FMUL R8, R36.reuse, R8 ;  /* 0x0000000824087220 */ /* 0x040fe20000400000 */
[C---:B------:R-:W-:Y:S01]  /*bf40*/  FMUL R9, R36.reuse, R9 ;  /* 0x0000000924097220 */ /* 0x040fe20000400000 */
[C---:B------:R-:W-:Y:S01]  /*bf50*/  FMUL R10, R36.reuse, R10 ;  /* 0x0000000a240a7220 */ /* 0x040fe20000400000 */
[C---:B------:R-:W-:Y:S01]  /*bf60*/  FMUL R11, R36.reuse, R11 ;  /* 0x0000000b240b7220 */ /* 0x040fe20000400000 */
[----:B--2---:R1:W-:Y:S01]  /*bf70*/  @!P6 STG.E desc[UR16][R40.64], R43 ;  /* 0x0000002b2800e986 */ /* 0x0043e2000c101910 */
        /* <DEDUP_REMOVED lines=11> */
[C---:B-1----:R-:W-:Y:S01]  /*c030*/  FMUL R41, R36.reuse, R5 ;  /* 0x0000000524297220 */ /* 0x042fe20000400000 */
        /* <DEDUP_REMOVED lines=36> */
.L_x_196:
[----:B------:R-:W-:Y:S01]  /*c280*/  R2UR UR16, R64 ;  /* 0x00000000401072ca */ /* 0x000fe200000e0000 */
[----:B------:R-:W1:Y:S01]  /*c290*/  LDCU UR17, c[0x0][0x3dc] ;  /* 0x00007b80ff1177ac */ /* 0x000e620008000800 */
[----:B------:R-:W-:Y:S01]  /*c2a0*/  MOV R19, 0xc2d0 ;  /* 0x0000c2d000137802 */ /* 0x000fe20000000f00 */
[----:B------:R-:W-:-:S12]  /*c2b0*/  UMOV UR33, UR20 ;  /* 0x0000001400217c82 */ /* 0x000fd80008000000 */
[----:B-1----:R-:W-:Y:S05]  /*c2c0*/  CALL.REL.NOINC `($__internal_3_$__cuda_sm20_div_s64) ;  /* 0x0000000800b87944 */ /* 0x002fea0003c00000 */
[----:B------:R-:W-:-:S05]  /*c2d0*/  UMOV UR6, UR7 ;  /* 0x0000000700067c82 */ /* 0x000fca0008000000 */
.L_x_197:
        /* <DEDUP_REMOVED lines=28> */
[----:B--2---:R-:W2:Y:S03]  /*c4a0*/  FENCE.VIEW.ASYNC.S ;  /* 0x00000000000073c6 */ /* 0x004ea60000000000 */
[----:B--2---:R-:W-:-:S05]  /*c4b0*/  VOTEU.ANY UP2, P1 ;  /* 0x0000000000ff7886 */ /* 0x004fca0000840100 */
[----:B------:R-:W-:Y:S02]  /*c4c0*/  @UP2 UIADD3 UR6, UP0, UPT, UR8, 0x80, URZ ;  /* 0x0000008008062890 */ /* 0x000fe4000ff1e0ff */
[----:B------:R-:W-:Y:S02]  /*c4d0*/  @UP2 UIADD3 UR28, UPT, UPT, UR31, 0x30000, URZ ;  /* 0x000300001f1c2890 */ /* 0x000fe4000fffe0ff */
[----:B------:R-:W-:-:S03]  /*c4e0*/  @UP2 UIADD3.X UR7, UPT, UPT, URZ, UR9, URZ, UP0, !UPT ;  /* 0x00000009ff072290 */ /* 0x000fc600087fe4ff */
[----:B------:R-:W-:Y:S01]  /*c4f0*/  VOTEU.ANY UP0, P1 ;  /* 0x0000000000ff7886 */ /* 0x000fe20000800100 */
[----:B------:R-:W-:Y:S01]  /*c500*/  BAR.SYNC.DEFER_BLOCKING 0x0, 0x100 ;  /* 0x0004000000007b1d */ /* 0x000fe20000010000 */
[----:B------:R-:W-:-:S05]  /*c510*/  ISETP.NE.AND P1, PT, R84, UR4, PT ;  /* 0x0000000454007c0c */ /* 0x000fca000bf25270 */
[----:B------:R1:W-:Y:S01]  /*c520*/  @UP0 UTMASTG.2D [UR28], [UR6] ;  /* 0x0000001c060003b5 */ /* 0x0003e20008008000 */
[----:B------:R0:W-:Y:S01]  /*c530*/  UTMACMDFLUSH ;  /* 0x00000000000079b7 */ /* 0x0001e20000000000 */
[----:B------:R-:W-:-:S04]  /*c540*/  DEPBAR.LE SB0, 0x0 ;  /* 0x000080000000791a */ /* 0x000fc80000000000 */
[----:B------:R-:W-:Y:S06]  /*c550*/  BAR.SYNC.DEFER_BLOCKING 0x0, 0x100 ;  /* 0x0004000000007b1d */ /* 0x000fec0000010000 */
[----:B-1----:R-:W-:Y:S05]  /*c560*/  @P1 BRA `(.L_x_198) ;  /* 0xffffffd800b81947 */ /* 0x002fea000383ffff */
.L_x_187:
[----:B------:R-:W-:Y:S06]  /*c570*/  BAR.SYNC.DEFER_BLOCKING 0x1 ;  /* 0x0040000000007b1d */ /* 0x000fec0000010000 */
[----:B------:R-:W-:Y:S05]  /*c580*/  @P2 BRA `(.L_x_199) ;  /* 0x0000000000a42947 */ /* 0x000fea0003800000 */
[----:B------:R-:W5:Y:S01]  /*c590*/  S2UR UR5, SR_CgaCtaId ;  /* 0x00000000000579c3 */ /* 0x000f620000008800 */
[----:B------:R-:W-:Y:S01]  /*c5a0*/  NOP ;  /* 0x0000000000007918 */ /* 0x000fe20000000000 */
[----:B------:R-:W-:Y:S01]  /*c5b0*/  UMOV UR4, 0x50 ;  /* 0x0000005000047882 */ /* 0x000fe20000000000 */
[----:B------:R-:W-:Y:S01]  /*c5c0*/  ULOP3.LUT UR32, UR32, 0xffff, URZ, 0xc0, !UPT ;  /* 0x0000ffff20207892 */ /* 0x000fe2000f8ec0ff */
[----:B------:R-:W-:Y:S01]  /*c5d0*/  UMOV UR6, 0xff ;  /* 0x000000ff00067882 */ /* 0x000fe20000000000 */
[----:B------:R-:W-:Y:S02]  /*c5e0*/  UMOV UR7, 0x1 ;  /* 0x0000000100077882 */ /* 0x000fe40000000000 */
[----:B------:R-:W-:Y:S02]  /*c5f0*/  USHF.R.U32.HI UR32, URZ, 0x5, UR32 ;  /* 0x00000005ff207899 */ /* 0x000fe40008011620 */
[----:B-----5:R-:W-:Y:S02]  /*c600*/  ULEA UR8, UR5, UR4, 0x18 ;  /* 0x0000000405087291 */ /* 0x020fe4000f8ec0ff */
[----:B------:R-:W-:-:S02]  /*c610*/  UIADD3 UR4, UPT, UPT, UR32, 0x10, URZ ;  /* 0x0000001020047890 */ /* 0x000fc4000fffe0ff */
[----:B------:R-:W-:Y:S02]  /*c620*/  USHF.L.U32 UR32, UR6, UR32, URZ ;  /* 0x0000002006207299 */ /* 0x000fe400080006ff */
[----:B------:R-:W-:-:S03]  /*c630*/  USHF.L.U32 UR4, UR7, UR4, URZ ;  /* 0x0000000407047299 */ /* 0x000fc600080006ff */
[----:B-1-34-:R-:W1:Y:S01]  /*c640*/  LDS R0, [UR8] ;  /* 0x00000008ff007984 */ /* 0x01ae620008000800 */
[----:B------:R-:W-:-:S04]  /*c650*/  ULOP3.LUT UR4, UR4, UR32, URZ, 0xfc, !UPT ;  /* 0x0000002004047292 */ /* 0x000fc8000f8efcff */
[----:B------:R-:W-:Y:S01]  /*c660*/  ULOP3.LUT UR6, UR4, 0xffff, URZ, 0xc0, !UPT ;  /* 0x0000ffff04067892 */ /* 0x000fe2000f8ec0ff */
[----:B-1----:R-:W-:-:S13]  /*c670*/  R2UR UR5, R0 ;  /* 0x00000000000572ca */ /* 0x002fda00000e0000 */
[----:B------:R-:W-:-:S04]  /*c680*/  ULOP3.LUT UR7, UR4, 0xffff, UR5, 0x80, !UPT ;  /* 0x0000ffff04077892 */ /* 0x000fc8000f8e8005 */
[----:B------:R-:W-:-:S06]  /*c690*/  UISETP.NE.AND UP0, UPT, UR7, UR6, UPT ;  /* 0x000000060700728c */ /* 0x000fcc000bf05270 */
[----:B------:R-:W-:-:S13]  /*c6a0*/  PLOP3.LUT P0, PT, PT, PT, UP0, 0x80, 0x8 ;  /* 0x000000000008781c */ /* 0x000fda0003f0f008 */
[----:B------:R-:W-:Y:S05]  /*c6b0*/  @P0 BRA `(.L_x_200) ;  /* 0x0000000000500947 */ /* 0x000fea0003800000 */
[----:B------:R-:W-:Y:S02]  /*c6c0*/  USHF.R.U32.HI UR6, URZ, 0x10, UR4 ;  /* 0x00000010ff067899 */ /* 0x000fe40008011604 */
[----:B------:R-:W-:-:S04]  /*c6d0*/  USHF.R.U32.HI UR5, URZ, 0x10, UR5 ;  /* 0x00000010ff057899 */ /* 0x000fc80008011605 */
[----:B------:R-:W-:-:S04]  /*c6e0*/  ULOP3.LUT UR5, UR5, UR6, URZ, 0xc0, !UPT ;  /* 0x0000000605057292 */ /* 0x000fc8000f8ec0ff */
[----:B------:R-:W-:-:S06]  /*c6f0*/  UISETP.NE.AND UP0, UPT, UR5, UR6, UPT ;  /* 0x000000060500728c */ /* 0x000fcc000bf05270 */
[----:B------:R-:W-:-:S13]  /*c700*/  PLOP3.LUT P0, PT, PT, PT, UP0, 0x80, 0x8 ;  /* 0x000000000008781c */ /* 0x000fda0003f0f008 */
[----:B------:R-:W-:Y:S05]  /*c710*/  @P0 BRA `(.L_x_201) ;  /* 0x00000000002c0947 */ /* 0x000fea0003800000 */
[----:B------:R-:W1:Y:S01]  /*c720*/  S2R R0, SR_LANEID ;  /* 0x0000000000007919 */ /* 0x000e620000000000 */
[----:B------:R-:W-:Y:S01]  /*c730*/  ULOP3.LUT UR4, URZ, UR4, URZ, 0x33, !UPT ;  /* 0x00000004ff047292 */ /* 0x000fe2000f8e33ff */
[----:B------:R-:W-:Y:S02]  /*c740*/  VOTEU.ANY UR5, UPT, PT ;  /* 0x0000000000057886 */ /* 0x000fe400038e0100 */
[----:B------:R-:W-:-:S03]  /*c750*/  UFLO.U32 UR5, UR5 ;  /* 0x00000005000572bd */ /* 0x000fc600080e0000 */
[----:B------:R-:W-:-:S04]  /*c760*/  MOV R2, UR4 ;  /* 0x0000000400027c02 */ /* 0x000fc80008000f00 */
[----:B------:R-:W3:Y:S02]  /*c770*/  REDUX UR6, R2 ;  /* 0x00000000020673c4 */ /* 0x000ee40000000000 */
[----:B------:R4:W-:Y:S01]  /*c780*/  UTCATOMSWS.AND URZ, UR4 ;  /* 0x0000000400ff79e3 */ /* 0x0009e20008000000 */
[----:B-1----:R-:W-:Y:S01]  /*c790*/  ISETP.EQ.U32.AND P0, PT, R0, UR5, PT ;  /* 0x0000000500007c0c */ /* 0x002fe2000bf02070 */
[----:B---3--:R-:W-:-:S12]  /*c7a0*/  IMAD.U32 R0, RZ, RZ, UR6 ;  /* 0x00000006ff007e24 */ /* 0x008fd8000f8e00ff */
[----:B------:R4:W-:Y:S01]  /*c7b0*/  @P0 ATOMS.AND RZ, [UR8], R0 ;  /* 0x00000000ffff098c */ /* 0x0009e2000a800008 */
[----:B------:R-:W-:Y:S05]  /*c7c0*/  BRA `(.L_x_199) ;  /* 0x0000000000147947 */ /* 0x000fea0003800000 */
.L_x_201:
[----:B------:R-:W-:-:S07]  /*c7d0*/  MOV R2, 0xc7f0 ;  /* 0x0000c7f000027802 */ /* 0x000fce0000000f00 */
[----:B--2---:R-:W-:Y:S05]  /*c7e0*/  CALL.REL.NOINC `($__internal_0_$__cuda_sm10x_tcgen05_guardrail_trap_col_being_dealloced_not_returned_by_alloc) ;  /* 0x00000004004c7944 */ /* 0x004fea0003c00000 */
[----:B------:R-:W-:Y:S05]  /*c7f0*/  BRA `(.L_x_199) ;  /* 0x0000000000087947 */ /* 0x000fea0003800000 */
.L_x_200:
[----:B------:R-:W-:-:S07]  /*c800*/  MOV R2, 0xc820 ;  /* 0x0000c82000027802 */ /* 0x000fce0000000f00 */
[----:B--2---:R-:W-:Y:S05]  /*c810*/  CALL.REL.NOINC `($__internal_2_$__cuda_sm10x_tcgen05_guardrail_trap_unallocated_columns_being_dealloced) ;  /* 0x0000000400587944 */ /* 0x004fea0003c00000 */
.L_x_199:
[----:B------:R-:W5:Y:S01]  /*c820*/  S2UR UR5, SR_CgaCtaId ;  /* 0x00000000000579c3 */ /* 0x000f620000008800 */
[----:B----4-:R-:W-:Y:S01]  /*c830*/  UMOV UR4, 0x400 ;  /* 0x0000040000047882 */ /* 0x010fe20000000000 */
[----:B-1----:R-:W-:Y:S02]  /*c840*/  HFMA2 R2, -RZ, RZ, 7.6591968536376953125e-05, 7.6591968536376953125e-05 ;  /* 0x05050505ff027431 */ /* 0x002fe400000001ff */
[----:B---3--:R-:W-:Y:S01]  /*c850*/  IMAD.MOV.U32 R0, RZ, RZ, 0x5050505 ;  /* 0x05050505ff007424 */ /* 0x008fe200078e00ff */
[----:B------:R-:W-:Y:S01]  /*c860*/  NOP ;  /* 0x0000000000007918 */ /* 0x000fe20000000000 */
[----:B------:R-:W-:Y:S01]  /*c870*/  IMAD.MOV.U32 R3, RZ, RZ, 0x5050505 ;  /* 0x05050505ff037424 */ /* 0x000fe200078e00ff */
[----:B-----5:R-:W-:-:S09]  /*c880*/  ULEA UR4, UR5, UR4, 0x18 ;  /* 0x0000000405047291 */ /* 0x020fd2000f8ec0ff */
[----:B------:R1:W-:Y:S04]  /*c890*/  STS.64 [UR4+0x38340], R2 ;  /* 0x03834002ff007988 */ /* 0x0003e80008000a04 */
[----:B------:R1:W-:Y:S01]  /*c8a0*/  STS [UR4+0x38348], R0 ;  /* 0x03834800ff007988 */ /* 0x0003e20008000804 */
[----:B------:R-:W-:Y:S06]  /*c8b0*/  BAR.SYNC.DEFER_BLOCKING 0x1 ;  /* 0x0040000000007b1d */ /* 0x000fec0000010000 */
.L_x_232:
[----:B------:R-:W-:Y:S05]  /*c8c0*/  EXIT ;  /* 0x000000000000794d */ /* 0x000fea0003800000 */
.L_x_35:
[----:B------:R-:W2:Y:S02]  /*c8d0*/  SYNCS.PHASECHK.TRANS64.TRYWAIT P1, [UR70+0x383e0], R0 ;  /* 0x0383e000ff0075a7 */ /* 0x000ea40008021146 */
[----:B--2---:R-:W-:Y:S05]  /*c8e0*/  @!P1 BRA `(.L_x_35) ;  /* 0xfffffffc00f89947 */ /* 0x004fea000383ffff */
[----:B------:R-:W-:Y:S05]  /*c8f0*/  BRA `(.L_x_202) ;  /* 0xffffff5000c07947 */ /* 0x000fea000383ffff */
.L_x_37:
[----:B------:R-:W2:Y:S02]  /*c900*/  SYNCS.PHASECHK.TRANS64.TRYWAIT P5, [UR70+0x38390], R45 ;  /* 0x0383902dff0075a7 */ /* 0x000ea400080a1146 */
[----:B--2---:R-:W-:Y:S05]  /*c910*/  @!P5 BRA `(.L_x_37) ;  /* 0xfffffffc00f8d947 */ /* 0x004fea000383ffff */
[----:B------:R-:W-:Y:S05]  /*c920*/  BRA `(.L_x_203) ;  /* 0xffffff5400607947 */ /* 0x000fea000383ffff */
.L_x_38:
[----:B------:R-:W2:Y:S02]  /*c930*/  SYNCS.PHASECHK.TRANS64.TRYWAIT P5, [UR70+0x38360], R45 ;  /* 0x0383602dff0075a7 */ /* 0x000ea400080a1146 */
[----:B--2---:R-:W-:Y:S05]  /*c940*/  @!P5 BRA `(.L_x_38) ;  /* 0xfffffffc00f8d947 */ /* 0x004fea000383ffff */
[----:B------:R-:W-:Y:S05]  /*c950*/  BRA `(.L_x_204) ;  /* 0xffffff5c00987947 */ /* 0x000fea000383ffff */
.L_x_39:
[----:B------:R-:W2:Y:S02]  /*c960*/  SYNCS.PHASECHK.TRANS64.TRYWAIT P5, [UR70+0x38350], R93 ;  /* 0x0383505dff0075a7 */ /* 0x000ea400080a1146 */
[----:B--2---:R-:W-:Y:S05]  /*c970*/  @!P5 BRA `(.L_x_39) ;  /* 0xfffffffc00f8d947 */ /* 0x004fea000383ffff */
[----:B------:R-:W-:Y:S05]  /*c980*/  BRA `(.L_x_205) ;  /* 0xffffff5c00bc7947 */ /* 0x000fea000383ffff */
.L_x_46:
[----:B------:R-:W1:Y:S02]  /*c990*/  SYNCS.PHASECHK.TRANS64.TRYWAIT P1, [UR76+0x38300], R2 ;  /* 0x03830002ff0075a7 */ /* 0x000e64000802114c */
[----:B-1----:R-:W-:Y:S05]  /*c9a0*/  @!P1 BRA `(.L_x_46) ;  /* 0xfffffffc00f89947 */ /* 0x002fea000383ffff */
[----:B------:R-:W-:Y:S05]  /*c9b0*/  BRA `(.L_x_206) ;  /* 0xffffff7400a47947 */ /* 0x000fea000383ffff */
.L_x_47:
[----:B------:R-:W1:Y:S02]  /*c9c0*/  SYNCS.PHASECHK.TRANS64.TRYWAIT P1, [UR70+0x38420], R4 ;  /* 0x03842004ff0075a7 */ /* 0x000e640008021146 */
[----:B-1----:R-:W-:Y:S05]  /*c9d0*/  @!P1 BRA `(.L_x_47) ;  /* 0xfffffffc00f89947 */ /* 0x002fea000383ffff */
[----:B------:R-:W-:Y:S05]  /*c9e0*/  BRA `(.L_x_207) ;  /* 0xffffff7400a07947 */ /* 0x000fea000383ffff */
.L_x_48:
[----:B------:R-:W1:Y:S02]  /*c9f0*/  SYNCS.PHASECHK.TRANS64.TRYWAIT P1, [UR70+0x38410], R5 ;  /* 0x03841005ff0075a7 */ /* 0x000e640008021146 */
[----:B-1----:R-:W-:Y:S05]  /*ca00*/  @!P1 BRA `(.L_x_48) ;  /* 0xfffffffc00f89947 */ /* 0x002fea000383ffff */
[----:B------:R-:W-:Y:S05]  /*ca10*/  BRA `(.L_x_208) ;  /* 0xffffff7400ac7947 */ /* 0x000fea000383ffff */
.L_x_51:
[----:B------:R-:W1:Y:S02]  /*ca20*/  SYNCS.PHASECHK.TRANS64.TRYWAIT P2, [UR70+0x38440], R4 ;  /* 0x03844004ff0075a7 */ /* 0x000e640008041146 */
[----:B-1----:R-:W-:Y:S05]  /*ca30*/  @!P2 BRA `(.L_x_51) ;  /* 0xfffffffc00f8a947 */ /* 0x002fea000383ffff */
[----:B------:R-:W-:Y:S05]  /*ca40*/  BRA `(.L_x_209) ;  /* 0xffffff7800a47947 */ /* 0x000fea000383ffff */
.L_x_52:
[----:B------:R-:W1:Y:S02]  /*ca50*/  SYNCS.PHASECHK.TRANS64.TRYWAIT P2, [UR70+0x38430], R5 ;  /* 0x03843005ff0075a7 */ /* 0x000e640008041146 */
[----:B-1----:R-:W-:Y:S05]  /*ca60*/  @!P2 BRA `(.L_x_52) ;  /* 0xfffffffc00f8a947 */ /* 0x002fea000383ffff */
[----:B------:R-:W-:Y:S05]  /*ca70*/  BRA `(.L_x_210) ;  /* 0xffffff7800a07947 */ /* 0x000fea000383ffff */
.L_x_54:
[----:B------:R-:W1:Y:S02]  /*ca80*/  SYNCS.PHASECHK.TRANS64.TRYWAIT P2, [UR70+0x38440], R4 ;  /* 0x03844004ff0075a7 */ /* 0x000e640008041146 */
[----:B-1----:R-:W-:Y:S05]  /*ca90*/  @!P2 BRA `(.L_x_54) ;  /* 0xfffffffc00f8a947 */ /* 0x002fea000383ffff */
[----:B------:R-:W-:Y:S05]  /*caa0*/  BRA `(.L_x_211) ;  /* 0xffffff7c002c7947 */ /* 0x000fea000383ffff */
.L_x_55:
[----:B------:R-:W1:Y:S02]  /*cab0*/  SYNCS.PHASECHK.TRANS64.TRYWAIT P2, [UR70+0x38430], R5 ;  /* 0x03843005ff0075a7 */ /* 0x000e640008041146 */
[----:B-1----:R-:W-:Y:S05]  /*cac0*/  @!P2 BRA `(.L_x_55) ;  /* 0xfffffffc00f8a947 */ /* 0x002fea000383ffff */
[----:B------:R-:W-:Y:S05]  /*cad0*/  BRA `(.L_x_212) ;  /* 0xffffff7c00287947 */ /* 0x000fea000383ffff */
.L_x_77:
[----:B------:R-:W2:Y:S02]  /*cae0*/  SYNCS.PHASECHK.TRANS64.TRYWAIT P0, [UR18+0x38330], R2 ;  /* 0x03833002ff0075a7 */ /* 0x000ea40008001112 */
[----:B--2---:R-:W-:Y:S05]  /*caf0*/  @!P0 BRA `(.L_x_77) ;  /* 0xfffffffc00f88947 */ /* 0x004fea000383ffff */
[----:B------:R-:W-:Y:S05]  /*cb00*/  BRA `(.L_x_213) ;  /* 0xffffff8c00547947 */ /* 0x000fea000383ffff */
.L_x_99:
[----:B------:R-:W2:Y:S02]  /*cb10*/  SYNCS.PHASECHK.TRANS64.TRYWAIT P0, [UR15+0x38320], R4 ;  /* 0x03832004ff0075a7 */ /* 0x000ea4000800110f */
[----:B--2---:R-:W-:Y:S05]  /*cb20*/  @!P0 BRA `(.L_x_99) ;  /* 0xfffffffc00f88947 */ /* 0x004fea000383ffff */
[----:B------:R-:W-:Y:S05]  /*cb30*/  BRA `(.L_x_214) ;  /* 0xffffff9c00c87947 */ /* 0x000fea000383ffff */
.L_x_103:
[----:B------:R-:W1:Y:S02]  /*cb40*/  SYNCS.PHASECHK.TRANS64.TRYWAIT P0, [UR70+0x383c0], R2 ;  /* 0x0383c002ff0075a7 */ /* 0x000e640008001146 */
[----:B-1----:R-:W-:Y:S05]  /*cb50*/  @!P0 BRA `(.L_x_103) ;  /* 0xfffffffc00f88947 */ /* 0x002fea000383ffff */
[----:B------:R-:W-:Y:S05]  /*cb60*/  BRA `(.L_x_215) ;  /* 0xffffffa400707947 */ /* 0x000fea000383ffff */
.L_x_104:
[----:B------:R-:W1:Y:S02]  /*cb70*/  SYNCS.PHASECHK.TRANS64.TRYWAIT P1, [UR70+0x383b0], R2 ;  /* 0x0383b002ff0075a7 */ /* 0x000e640008021146 */
[----:B-1----:R-:W-:Y:S05]  /*cb80*/  @!P1 BRA `(.L_x_104) ;  /* 0xfffffffc00f89947 */ /* 0x002fea000383ffff */
[----:B------:R-:W-:Y:S05]  /*cb90*/  BRA `(.L_x_216) ;  /* 0xffffffa400787947 */ /* 0x000fea000383ffff */
.L_x_106:
[----:B------:R-:W1:Y:S02]  /*cba0*/  SYNCS.PHASECHK.TRANS64.TRYWAIT P1, [UR68+0x38310], R2 ;  /* 0x03831002ff0075a7 */ /* 0x000e640008021144 */
[----:B-1----:R-:W-:Y:S05]  /*cbb0*/  @!P1 BRA `(.L_x_106) ;  /* 0xfffffffc00f89947 */ /* 0x002fea000383ffff */
[----:B------:R-:W-:Y:S05]  /*cbc0*/  BRA `(.L_x_217) ;  /* 0xffffffa4009c7947 */ /* 0x000fea000383ffff */
.L_x_107:
[----:B------:R-:W1:Y:S02]  /*cbd0*/  SYNCS.PHASECHK.TRANS64.TRYWAIT P1, [UR70+0x383f0], R4 ;  /* 0x0383f004ff0075a7 */ /* 0x000e640008021146 */
[----:B-1----:R-:W-:Y:S05]  /*cbe0*/  @!P1 BRA `(.L_x_107) ;  /* 0xfffffffc00f89947 */ /* 0x002fea000383ffff */
[----:B------:R-:W-:Y:S05]  /*cbf0*/  BRA `(.L_x_218) ;  /* 0xffffffa400a87947 */ /* 0x000fea000383ffff */
.L_x_110:
[----:B------:R-:W1:Y:S02]  /*cc00*/  SYNCS.PHASECHK.TRANS64.TRYWAIT P2, [UR70+0x38400], R4 ;  /* 0x03840004ff0075a7 */ /* 0x000e640008041146 */
[----:B-1----:R-:W-:Y:S05]  /*cc10*/  @!P2 BRA `(.L_x_110) ;  /* 0xfffffffc00f8a947 */ /* 0x002fea000383ffff */
[----:B------:R-:W-:Y:S05]  /*cc20*/  BRA `(.L_x_219) ;  /* 0xffffffa800887947 */ /* 0x000fea000383ffff */
.L_x_112:
[----:B------:R-:W1:Y:S02]  /*cc30*/  SYNCS.PHASECHK.TRANS64.TRYWAIT P2, [UR70+0x38400], R4 ;  /* 0x03840004ff0075a7 */ /* 0x000e640008041146 */
[----:B-1----:R-:W-:Y:S05]  /*cc40*/  @!P2 BRA `(.L_x_112) ;  /* 0xfffffffc00f8a947 */ /* 0x002fea000383ffff */
[----:B------:R-:W-:Y:S05]  /*cc50*/  BRA `(.L_x_220) ;  /* 0xffffffac00107947 */ /* 0x000fea000383ffff */
.L_x_190:
[----:B------:R-:W1:Y:S02]  /*cc60*/  SYNCS.PHASECHK.TRANS64.TRYWAIT P1, [UR5+0x383d0], R0 ;  /* 0x0383d000ff0075a7 */ /* 0x000e640008021105 */
[----:B-1----:R-:W-:Y:S05]  /*cc70*/  @!P1 BRA `(.L_x_190) ;  /* 0xfffffffc00f89947 */ /* 0x002fea000383ffff */
[----:B------:R-:W-:Y:S05]  /*cc80*/  BRA `(.L_x_221) ;  /* 0xffffffd800b47947 */ /* 0x000fea000383ffff */
.L_x_192:
[----:B------:R-:W1:Y:S02]  /*cc90*/  SYNCS.PHASECHK.TRANS64.TRYWAIT P6, [UR5+0x383a0], R59 ;  /* 0x0383a03bff0075a7 */ /* 0x000e6400080c1105 */
[----:B-1----:R-:W-:Y:S05]  /*cca0*/  @!P6 BRA `(.L_x_192) ;  /* 0xfffffffc00f8e947 */ /* 0x002fea000383ffff */
[----:B------:R-:W-:Y:S05]  /*ccb0*/  BRA `(.L_x_222) ;  /* 0xffffffdc00487947 */ /* 0x000fea000383ffff */
.L_x_193:
[----:B------:R-:W1:Y:S02]  /*ccc0*/  SYNCS.PHASECHK.TRANS64.TRYWAIT P6, [UR5+0x38380], R59 ;  /* 0x0383803bff0075a7 */ /* 0x000e6400080c1105 */
[----:B-1----:R-:W-:Y:S05]  /*ccd0*/  @!P6 BRA `(.L_x_193) ;  /* 0xfffffffc00f8e947 */ /* 0x002fea000383ffff */
[----:B------:R-:W-:Y:S05]  /*cce0*/  BRA `(.L_x_223) ;  /* 0xffffffe400787947 */ /* 0x000fea000383ffff */
.L_x_194:
[----:B------:R-:W1:Y:S02]  /*ccf0*/  SYNCS.PHASECHK.TRANS64.TRYWAIT P6, [UR5+0x38370], R89 ;  /* 0x03837059ff0075a7 */ /* 0x000e6400080c1105 */
[----:B-1----:R-:W-:Y:S05]  /*cd00*/  @!P6 BRA `(.L_x_194) ;  /* 0xfffffffc00f8e947 */ /* 0x002fea000383ffff */
[----:B------:R-:W-:Y:S05]  /*cd10*/  BRA `(.L_x_224) ;  /* 0xffffffe400947947 */ /* 0x000fea000383ffff */
        .weak           $__internal_0_$__cuda_sm10x_tcgen05_guardrail_trap_col_being_dealloced_not_returned_by_alloc
        .type           $__internal_0_$__cuda_sm10x_tcgen05_guardrail_trap_col_being_dealloced_not_returned_by_alloc,@function
        .size           $__internal_0_$__cuda_sm10x_tcgen05_guardrail_trap_col_being_dealloced_not_returned_by_alloc,($__internal_1_$__cuda_sm10x_tcgen05_guardrail_trap_phase_invalid_during_alloc - $__internal_0_$__cuda_sm10x_tcgen05_guardrail_trap_col_being_dealloced_not_returned_by_alloc)
$__internal_0_$__cuda_sm10x_tcgen05_guardrail_trap_col_being_dealloced_not_returned_by_alloc:
[----:B------:R-:W-:Y:S05]  /*cd20*/  BPT.TRAP 0x1 ;  /* 0x000000040000795c */ /* 0x000fea0000300000 */
[----:B------:R-:W-:-:S04]  /*cd30*/  IMAD.MOV.U32 R3, RZ, RZ, 0x0 ;  /* 0x00000000ff037424 */ /* 0x000fc800078e00ff */
[----:B------:R-:W-:Y:S05]  /*cd40*/  RET.REL.NODEC R2 `(_attn_fwd_tma_ws_persistent) ;  /* 0xffffff3002ac7950 */ /* 0x000fea0003c3ffff */
        .weak           $__internal_1_$__cuda_sm10x_tcgen05_guardrail_trap_phase_invalid_during_alloc
        .type           $__internal_1_$__cuda_sm10x_tcgen05_guardrail_trap_phase_invalid_during_alloc,@function
        .size           $__internal_1_$__cuda_sm10x_tcgen05_guardrail_trap_phase_invalid_during_alloc,($__internal_2_$__cuda_sm10x_tcgen05_guardrail_trap_unallocated_columns_being_dealloced - $__internal_1_$__cuda_sm10x_tcgen05_guardrail_trap_phase_invalid_during_alloc)
$__internal_1_$__cuda_sm10x_tcgen05_guardrail_trap_phase_invalid_during_alloc:
[----:B------:R-:W-:Y:S05]  /*cd50*/  BPT.TRAP 0x1 ;  /* 0x000000040000795c */ /* 0x000fea0000300000 */
[----:B------:R-:W-:-:S04]  /*cd60*/  MOV R3, 0x0 ;  /* 0x0000000000037802 */ /* 0x000fc80000000f00 */
[----:B------:R-:W-:Y:S05]  /*cd70*/  RET.REL.NODEC R2 `(_attn_fwd_tma_ws_persistent) ;  /* 0xffffff3002a07950 */ /* 0x000fea0003c3ffff */
        .weak           $__internal_2_$__cuda_sm10x_tcgen05_guardrail_trap_unallocated_columns_being_dealloced
        .type           $__internal_2_$__cuda_sm10x_tcgen05_guardrail_trap_unallocated_columns_being_dealloced,@function
        .size           $__internal_2_$__cuda_sm10x_tcgen05_guardrail_trap_unallocated_columns_being_dealloced,($__internal_3_$__cuda_sm20_div_s64 - $__internal_2_$__cuda_sm10x_tcgen05_guardrail_trap_unallocated_columns_being_dealloced)
$__internal_2_$__cuda_sm10x_tcgen05_guardrail_trap_unallocated_columns_being_dealloced:
[----:B------:R-:W-:Y:S05]  /*cd80*/  BPT.TRAP 0x1 ;  /* 0x000000040000795c */ /* 0x000fea0000300000 */
[----:B------:R-:W-:-:S04]  /*cd90*/  IMAD.MOV.U32 R3, RZ, RZ, 0x0 ;  /* 0x00000000ff037424 */ /* 0x000fc800078e00ff */
[----:B------:R-:W-:Y:S05]  /*cda0*/  RET.REL.NODEC R2 `(_attn_fwd_tma_ws_persistent) ;  /* 0xffffff3002947950 */ /* 0x000fea0003c3ffff */
        .weak           $__internal_3_$__cuda_sm20_div_s64
        .type           $__internal_3_$__cuda_sm20_div_s64,@function
        .size           $__internal_3_$__cuda_sm20_div_s64,(.L_x_236 - $__internal_3_$__cuda_sm20_div_s64)
$__internal_3_$__cuda_sm20_div_s64:
[----:B------:R-:W-:Y:S02]  /*cdb0*/  UIADD3 UR24, UP2, UPT, URZ, -UR17, URZ ;  /* 0x80000011ff187290 */ /* 0x000fe4000ff5e0ff */
[----:B------:R-:W-:Y:S02]  /*cdc0*/  UISETP.GE.AND UP0, UPT, UR16, URZ, UPT ;  /* 0x000000ff1000728c */ /* 0x000fe4000bf06270 */
[----:B------:R-:W-:Y:S02]  /*cdd0*/  UIADD3.X UR6, UPT, UPT, URZ, ~UR16, URZ, UP2, !UPT ;  /* 0x80000010ff067290 */ /* 0x000fe400097fe4ff */
[----:B------:R-:W-:Y:S02]  /*cde0*/  USEL UR24, UR24, UR17, !UP0 ;  /* 0x0000001118187287 */ /* 0x000fe4000c000000 */
[----:B------:R-:W-:Y:S02]  /*cdf0*/  USEL UR25, UR6, UR16, !UP0 ;  /* 0x0000001006197287 */ /* 0x000fe4000c000000 */
[----:B------:R-:W-:-:S02]  /*ce00*/  UIADD3 UR36, UP5, UPT, URZ, -UR33, URZ ;  /* 0x80000021ff247290 */ /* 0x000fc4000ffbe0ff */
[----:B------:R-:W-:-:S05]  /*ce10*/  UISETP.GE.AND UP4, UPT, UR19, URZ, UPT ;  /* 0x000000ff1300728c */ /* 0x000fca000bf86270 */
[----:B------:R-:W1:Y:S08]  /*ce20*/  I2F.U64.RP R26, UR24 ;  /* 0x00000018001a7d12 */ /* 0x000e700008309000 */
[----:B-1----:R-:W1:Y:S02]  /*ce30*/  MUFU.RCP R26, R26 ;  /* 0x0000001a001a7308 */ /* 0x002e640000001000 */
[----:B-1----:R-:W-:-:S06]  /*ce40*/  VIADD R4, R26, 0x1ffffffe ;  /* 0x1ffffffe1a047836 */ /* 0x002fcc0000000000 */
[----:B------:R-:W1:Y:S02]  /*ce50*/  F2I.U64.TRUNC R4, R4 ;  /* 0x0000000400047311 */ /* 0x000e64000020d800 */
[----:B-1----:R-:W-:Y:S02]  /*ce60*/  R2UR UR6, R4 ;  /* 0x00000000040672ca */ /* 0x002fe400000e0000 */
[----:B------:R-:W-:Y:S01]  /*ce70*/  R2UR UR7, R5 ;  /* 0x00000000050772ca */ /* 0x000fe200000e0000 */
[----:B------:R-:W-:Y:S01]  /*ce80*/  IMAD.MOV.U32 R5, RZ, RZ, 0x0 ;  /* 0x00000000ff057424 */ /* 0x000fe200078e00ff */
[----:B------:R-:W-:-:S09]  /*ce90*/  MOV R4, R19 ;  /* 0x0000001300047202 */ /* 0x000fd20000000f00 */
[----:B------:R-:W-:-:S04]  /*cea0*/  UIMAD.WIDE.U32 UR26, UR6, UR24, URZ ;  /* 0x00000018061a72a5 */ /* 0x000fc8000f8e00ff */
[----:B------:R-:W-:Y:S02]  /*ceb0*/  UIMAD UR27, UR6, UR25, UR27 ;  /* 0x00000019061b72a4 */ /* 0x000fe4000f8e021b */
[----:B------:R-:W-:Y:S02]  /*cec0*/  UIADD3 UR35, UP0, UPT, URZ, -UR26, URZ ;  /* 0x8000001aff237290 */ /* 0x000fe4000ff1e0ff */
[----:B------:R-:W-:Y:S02]  /*ced0*/  UIMAD UR34, UR7, UR24, UR27 ;  /* 0x00000018072272a4 */ /* 0x000fe4000f8e021b */
[----:B------:R-:W-:Y:S02]  /*cee0*/  UIMAD.WIDE.U32 UR26, UR6, UR35, URZ ;  /* 0x00000023061a72a5 */ /* 0x000fe4000f8e00ff */
[----:B------:R-:W-:-:S05]  /*cef0*/  UIADD3.X UR34, UPT, UPT, URZ, ~UR34, URZ, UP0, !UPT ;  /* 0x80000022ff227290 */ /* 0x000fca00087fe4ff */
[----:B------:R-:W-:Y:S01]  /*cf00*/  UMOV UR26, UR27 ;  /* 0x0000001b001a7c82 */ /* 0x000fe20008000000 */
[----:B------:R-:W-:Y:S02]  /*cf10*/  UMOV UR27, UR6 ;  /* 0x00000006001b7c82 */ /* 0x000fe40008000000 */
[----:B------:R-:W-:Y:S02]  /*cf20*/  UIMAD.WIDE.U32 UR28, UP0, UR6, UR34, UR26 ;  /* 0x00000022061c72a5 */ /* 0x000fe4000f80001a */
[----:B------:R-:W-:Y:S02]  /*cf30*/  UIMAD.WIDE.U32 UR26, UR7, UR34, URZ ;  /* 0x00000022071a72a5 */ /* 0x000fe4000f8e00ff */
[----:B------:R-:W-:Y:S02]  /*cf40*/  UIMAD.WIDE.U32 UR28, UP2, UR7, UR35, UR28 ;  /* 0x00000023071c72a5 */ /* 0x000fe4000f84001c */
[----:B------:R-:W-:-:S04]  /*cf50*/  UIMAD UR34, UR7, UR34, URZ ;  /* 0x00000022072272a4 */ /* 0x000fc8000f8e02ff */
[----:B------:R-:W-:Y:S02]  /*cf60*/  UIADD3 UR29, UP3, UPT, UR34, UR29, URZ ;  /* 0x0000001d221d7290 */ /* 0x000fe4000ff7e0ff */
[----:B------:R-:W-:Y:S02]  /*cf70*/  UIADD3.X UR34, UPT, UPT, UR27, UR7, URZ, UP0, !UPT ;  /* 0x000000071b227290 */ /* 0x000fe400087fe4ff */
[----:B------:R-:W-:Y:S02]  /*cf80*/  UIMAD.WIDE.U32 UR6, UR29, UR24, URZ ;  /* 0x000000181d0672a5 */ /* 0x000fe4000f8e00ff */
[----:B------:R-:W-:Y:S02]  /*cf90*/  UIADD3.X UR34, UPT, UPT, URZ, URZ, UR34, UP3, UP2 ;  /* 0x000000ffff227290 */ /* 0x000fe40009fe4422 */
[----:B------:R-:W-:Y:S02]  /*cfa0*/  UIMAD UR7, UR29, UR25, UR7 ;  /* 0x000000191d0772a4 */ /* 0x000fe4000f8e0207 */
[----:B------:R-:W-:-:S02]  /*cfb0*/  UIADD3 UR37, UP0, UPT, URZ, -UR6, URZ ;  /* 0x80000006ff257290 */ /* 0x000fc4000ff1e0ff */
[----:B------:R-:W-:Y:S02]  /*cfc0*/  UIMAD UR35, UR34, UR24, UR7 ;  /* 0x00000018222372a4 */ /* 0x000fe4000f8e0207 */
[----:B------:R-:W-:Y:S02]  /*cfd0*/  UIMAD.WIDE.U32 UR6, UR29, UR37, URZ ;  /* 0x000000251d0672a5 */ /* 0x000fe4000f8e00ff */
[----:B------:R-:W-:-:S05]  /*cfe0*/  UIADD3.X UR35, UPT, UPT, URZ, ~UR35, URZ, UP0, !UPT ;  /* 0x80000023ff237290 */ /* 0x000fca00087fe4ff */
[----:B------:R-:W-:Y:S01]  /*cff0*/  UMOV UR28, UR7 ;  /* 0x00000007001c7c82 */ /* 0x000fe20008000000 */
[----:B------:R-:W-:Y:S02]  /*d000*/  UIMAD.WIDE.U32 UR6, UR34, UR35, URZ ;  /* 0x00000023220672a5 */ /* 0x000fe4000f8e00ff */
[----:B------:R-:W-:Y:S02]  /*d010*/  UIMAD.WIDE.U32 UR26, UP0, UR29, UR35, UR28 ;  /* 0x000000231d1a72a5 */ /* 0x000fe4000f80001c */
[----:B------:R-:W-:Y:S02]  /*d020*/  UIMAD UR29, UR34, UR35, URZ ;  /* 0x00000023221d72a4 */ /* 0x000fe4000f8e02ff */
[----:B------:R-:W-:Y:S02]  /*d030*/  UIMAD.WIDE.U32 UR26, UP2, UR34, UR37, UR26 ;  /* 0x00000025221a72a5 */ /* 0x000fe4000f84001a */
[----:B------:R-:W-:Y:S02]  /*d040*/  USEL UR28, UR36, UR33, !UP4 ;  /* 0x00000021241c7287 */ /* 0x000fe4000e000000 */
[----:B------:R-:W-:-:S02]  /*d050*/  UIADD3 UR35, UP3, UPT, UR29, UR27, URZ ;  /* 0x0000001b1d237290 */ /* 0x000fc4000ff7e0ff */
[----:B------:R-:W-:Y:S02]  /*d060*/  UIADD3.X UR29, UPT, UPT, URZ, ~UR19, URZ, UP5, !UPT ;  /* 0x80000013ff1d7290 */ /* 0x000fe4000affe4ff */
[----:B------:R-:W-:Y:S02]  /*d070*/  UIMAD.WIDE.U32 UR26, UR35, UR28, URZ ;  /* 0x0000001c231a72a5 */ /* 0x000fe4000f8e00ff */
[----:B------:R-:W-:Y:S02]  /*d080*/  UIADD3.X UR33, UPT, UPT, UR7, UR34, URZ, UP0, !UPT ;  /* 0x0000002207217290 */ /* 0x000fe400087fe4ff */
[----:B------:R-:W-:Y:S01]  /*d090*/  USEL UR29, UR29, UR19, !UP4 ;  /* 0x000000131d1d7287 */ /* 0x000fe2000e000000 */
[----:B------:R-:W-:Y:S02]  /*d0a0*/  UMOV UR7, URZ ;  /* 0x000000ff00077c82 */ /* 0x000fe40008000000 */
[----:B------:R-:W-:Y:S01]  /*d0b0*/  UMOV UR6, UR27 ;  /* 0x0000001b00067c82 */ /* 0x000fe20008000000 */
[----:B------:R-:W-:-:S02]  /*d0c0*/  UIADD3.X UR33, UPT, UPT, URZ, URZ, UR33, UP3, UP2 ;  /* 0x000000ffff217290 */ /* 0x000fc40009fe4421 */
[----:B------:R-:W-:Y:S02]  /*d0d0*/  UIMAD.WIDE.U32 UR6, UR35, UR29, UR6 ;  /* 0x0000001d230672a5 */ /* 0x000fe4000f8e0006 */
[----:B------:R-:W-:Y:S02]  /*d0e0*/  UIMAD.WIDE.U32 UR26, UR33, UR29, URZ ;  /* 0x0000001d211a72a5 */ /* 0x000fe4000f8e00ff */
[----:B------:R-:W-:Y:S02]  /*d0f0*/  UIMAD.WIDE.U32 UR6, UP0, UR33, UR28, UR6 ;  /* 0x0000001c210672a5 */ /* 0x000fe4000f800006 */
[----:B------:R-:W-:Y:S02]  /*d100*/  UIMAD UR33, UR33, UR29, URZ ;  /* 0x0000001d212172a4 */ /* 0x000fe4000f8e02ff */
[----:B------:R-:W-:Y:S02]  /*d110*/  UIADD3.X UR26, UPT, UPT, UR27, URZ, URZ, UP0, !UPT ;  /* 0x000000ff1b1a7290 */ /* 0x000fe400087fe4ff */
[----:B------:R-:W-:-:S04]  /*d120*/  UIADD3 UR33, UP2, UPT, UR33, UR7, URZ ;  /* 0x0000000721217290 */ /* 0x000fc8000ff5e0ff */
[----:B------:R-:W-:Y:S02]  /*d130*/  UIMAD.WIDE.U32 UR6, UR33, UR24, URZ ;  /* 0x00000018210672a5 */ /* 0x000fe4000f8e00ff */
[----:B------:R-:W-:Y:S02]  /*d140*/  UIADD3.X UR26, UPT, UPT, URZ, UR26, URZ, UP2, !UPT ;  /* 0x0000001aff1a7290 */ /* 0x000fe400097fe4ff */
[----:B------:R-:W-:Y:S02]  /*d150*/  UIMAD UR27, UR33, UR25, UR7 ;  /* 0x00000019211b72a4 */ /* 0x000fe4000f8e0207 */
[----:B------:R-:W-:Y:S02]  /*d160*/  UIADD3 UR7, UP2, UPT, -UR6, UR28, URZ ;  /* 0x0000001c06077290 */ /* 0x000fe4000ff5e1ff */
[----:B------:R-:W-:Y:S02]  /*d170*/  UIMAD UR26, UR26, UR24, UR27 ;  /* 0x000000181a1a72a4 */ /* 0x000fe4000f8e021b */
[----:B------:R-:W-:-:S02]  /*d180*/  UISETP.GE.U32.AND UP0, UPT, UR7, UR24, UPT ;  /* 0x000000180700728c */ /* 0x000fc4000bf06070 */
[----:B------:R-:W-:Y:S02]  /*d190*/  UIADD3.X UR29, UPT, UPT, ~UR26, UR29, URZ, UP2, !UPT ;  /* 0x0000001d1a1d7290 */ /* 0x000fe400097fe5ff */
[----:B------:R-:W-:Y:S02]  /*d1a0*/  UIADD3 UR26, UP2, UPT, UR7, -UR24, URZ ;  /* 0x80000018071a7290 */ /* 0x000fe4000ff5e0ff */
[----:B------:R-:W-:Y:S02]  /*d1b0*/  UISETP.GE.U32.AND.EX UP0, UPT, UR29, UR25, UPT, UP0 ;  /* 0x000000191d00728c */ /* 0x000fe4000bf06100 */
[----:B------:R-:W-:Y:S02]  /*d1c0*/  UIADD3 UR6, UPT, UPT, UR33, 0x1, URZ ;  /* 0x0000000121067890 */ /* 0x000fe4000fffe0ff */
[----:B------:R-:W-:Y:S02]  /*d1d0*/  UIADD3.X UR27, UPT, UPT, UR29, ~UR25, URZ, UP2, !UPT ;  /* 0x800000191d1b7290 */ /* 0x000fe400097fe4ff */
[----:B------:R-:W-:-:S02]  /*d1e0*/  USEL UR7, UR26, UR7, UP0 ;  /* 0x000000071a077287 */ /* 0x000fc40008000000 */
[----:B------:R-:W-:Y:S02]  /*d1f0*/  USEL UR26, UR27, UR29, UP0 ;  /* 0x0000001d1b1a7287 */ /* 0x000fe40008000000 */
[----:B------:R-:W-:Y:S02]  /*d200*/  USEL UR6, UR6, UR33, UP0 ;  /* 0x0000002106067287 */ /* 0x000fe40008000000 */
[----:B------:R-:W-:Y:S02]  /*d210*/  UISETP.GE.U32.AND UP0, UPT, UR7, UR24, UPT ;  /* 0x000000180700728c */ /* 0x000fe4000bf06070 */
[----:B------:R-:W-:Y:S02]  /*d220*/  UIADD3 UR7, UPT, UPT, UR6, 0x1, URZ ;  /* 0x0000000106077890 */ /* 0x000fe4000fffe0ff */
[----:B------:R-:W-:Y:S02]  /*d230*/  UISETP.GE.U32.AND.EX UP0, UPT, UR26, UR25, UPT, UP0 ;  /* 0x000000191a00728c */ /* 0x000fe4000bf06100 */
[----:B------:R-:W-:-:S02]  /*d240*/  ULOP3.LUT UR24, UR16, UR19, URZ, 0x3c, !UPT ;  /* 0x0000001310187292 */ /* 0x000fc4000f8e3cff */
[----:B------:R-:W-:Y:S02]  /*d250*/  USEL UR7, UR7, UR6, UP0 ;  /* 0x0000000607077287 */ /* 0x000fe40008000000 */
[----:B------:R-:W-:Y:S02]  /*d260*/  UISETP.NE.U32.AND UP0, UPT, UR17, URZ, UPT ;  /* 0x000000ff1100728c */ /* 0x000fe4000bf05070 */
[----:B------:R-:W-:Y:S02]  /*d270*/  UISETP.GE.AND UP2, UPT, UR24, URZ, UPT ;  /* 0x000000ff1800728c */ /* 0x000fe4000bf46270 */
[----:B------:R-:W-:Y:S02]  /*d280*/  UIADD3 UR6, UPT, UPT, URZ, -UR7, URZ ;  /* 0x80000007ff067290 */ /* 0x000fe4000fffe0ff */
[----:B------:R-:W-:Y:S02]  /*d290*/  UISETP.NE.AND.EX UP0, UPT, UR16, URZ, UPT, UP0 ;  /* 0x000000ff1000728c */ /* 0x000fe4000bf05300 */
[----:B------:R-:W-:-:S04]  /*d2a0*/  USEL UR7, UR6, UR7, !UP2 ;  /* 0x0000000706077287 */ /* 0x000fc8000d000000 */
[----:B------:R-:W-:Y:S01]  /*d2b0*/  USEL UR7, UR7, 0xffffffff, UP0 ;  /* 0xffffffff07077887 */ /* 0x000fe20008000000 */
[----:B------:R-:W-:Y:S11]  /*d2c0*/  RET.REL.NODEC R4 `(_attn_fwd_tma_ws_persistent) ;  /* 0xffffff2c044c7950 */ /* 0x000ff60003c3ffff */
.L_x_225:
[----:B------:R-:W-:-:S00]  /*d2d0*/  BRA `(.L_x_225) ;  /* 0xfffffffc00fc7947 */ /* 0x000fc0000383ffff */
[----:B------:R-:W-:-:S00]  /*d2e0*/  NOP ;  /* 0x0000000000007918 */ /* 0x000fc00000000000 */
        /* <DEDUP_REMOVED lines=9> */
.L_x_236:


//--------------------- .nv.global.init           --------------------------
	.section	.nv.global.init,"aw",@progbits
.nv.global.init:
	.type		_$_str,@object
	.size		_$_str,(.L_3 - _$_str)
_$_str:
        /*0000*/ 	.byte	0x5f, 0x5f, 0x43, 0x55, 0x44, 0x41, 0x5f, 0x46, 0x54, 0x5a, 0x00
.L_3:


//--------------------- .nv.shared._attn_fwd_tma_ws_persistent --------------------------
	.section	.nv.shared._attn_fwd_tma_ws_persistent,"aw",@nobits
	.sectionflags	@""
	.align	16
	.zero		1024


//--------------------- .nv.shared.reserved.0     --------------------------
	.section	.nv.shared.reserved.0,"aw",@nobits
	.align	8
	.weak		__nv_reservedSMEM_offset_0_alias
	.size		__nv_reservedSMEM_offset_0_alias, 0, 64
	.other		__nv_reservedSMEM_offset_0_alias,@"STO_CUDA_RESERVED_SHARED STV_DEFAULT"
__nv_reservedSMEM_offset_0_alias:
	.zero		0
.nv.shared.reserved.0:
	.zero		64
	.weak		__nv_reservedSMEM_allocation_phase
	.type		__nv_reservedSMEM_allocation_phase,@object
	.size		__nv_reservedSMEM_allocation_phase,(.L_0 - __nv_reservedSMEM_allocation_phase)
__nv_reservedSMEM_allocation_phase:
	.zero		1
.L_0:
	.zero		7
	.weak		__nv_reservedSMEM_devtool_atexit_pc
	.type		__nv_reservedSMEM_devtool_atexit_pc,@object
	.size		__nv_reservedSMEM_devtool_atexit_pc,(__nv_reservedSMEM_allocation_mask - __nv_reservedSMEM_devtool_atexit_pc)
__nv_reservedSMEM_devtool_atexit_pc:
	.zero		8
	.weak		__nv_reservedSMEM_allocation_mask
	.type		__nv_reservedSMEM_allocation_mask,@object
	.size		__nv_reservedSMEM_allocation_mask,(.L_2 - __nv_reservedSMEM_allocation_mask)
__nv_reservedSMEM_allocation_mask:
	.zero		4
.L_2:


//--------------------- .nv.constant0._attn_fwd_tma_ws_persistent --------------------------
	.section	.nv.constant0._attn_fwd_tma_ws_persistent,"a",@progbits
	.sectionflags	@""
	.align	4
.nv.constant0._attn_fwd_tma_ws_persistent:
	.zero		1016


//--------------------- SYMBOLS --------------------------

	.type		.nv.reservedSmem.offset0,@object
	.size		.nv.reservedSmem.offset0,0x4
	.type		.nv.reservedSmem.cap,@object
	.size		.nv.reservedSmem.cap,0x4
